def gluon_tcgen05(
    a_ptr,
    b_ptr,
    c_ptr,
    M,
    N,
    K,
    stride_am,
    stride_bk,
    stride_cm,
    BLOCK_M: gl.constexpr,
    BLOCK_N: gl.constexpr,
    BLOCK_K: gl.constexpr,
    DTYPE: gl.constexpr,
    A_LAYOUT: gl.constexpr,
    B_LAYOUT: gl.constexpr,
    C_LAYOUT: gl.constexpr,
    B_SHAPE: gl.constexpr,
    TMEM_LAYOUT: gl.constexpr,
    TMEM_REG: gl.constexpr,
    TRANS_B: gl.constexpr,
    NUM_BUFFERS: gl.constexpr,
):
    a_desc = tma.make_tensor_descriptor(
        a_ptr, [M, K], [stride_am, 1], [BLOCK_M, BLOCK_K], A_LAYOUT
    )
    b_desc = tma.make_tensor_descriptor(
        b_ptr,
        [N, K] if TRANS_B else [K, N],
        [stride_bk, 1],
        B_SHAPE,
        B_LAYOUT,
    )
    c_desc = tma.make_tensor_descriptor(
        c_ptr, [M, N], [stride_cm, 1], [BLOCK_M, BLOCK_N], C_LAYOUT
    )

    a_bufs = gl.allocate_shared_memory(
        DTYPE, [NUM_BUFFERS, BLOCK_M, BLOCK_K], A_LAYOUT
    )
    b_bufs = gl.allocate_shared_memory(DTYPE, [NUM_BUFFERS] + B_SHAPE, B_LAYOUT)

    pid_m = gl.program_id(0)
    pid_n = gl.program_id(1)
    off_m = pid_m * BLOCK_M
    off_n = pid_n * BLOCK_N

    tma_bars = gl.allocate_shared_memory(
        gl.int64, [NUM_BUFFERS, 1], mbarrier.MBarrierLayout()
    )
    mma_bars = gl.allocate_shared_memory(
        gl.int64, [NUM_BUFFERS, 1], mbarrier.MBarrierLayout()
    )
    for i in gl.static_range(NUM_BUFFERS):
        mbarrier.init(tma_bars.index(i), count=1)
        mbarrier.init(mma_bars.index(i), count=1)

    acc_tmem = allocate_tensor_memory(gl.float32, [BLOCK_M, BLOCK_N], TMEM_LAYOUT)
    idx = 0
    phase = 0
    use_acc = False
    for k in range(0, K, BLOCK_K):
        a = a_bufs.index(idx)
        b = b_bufs.index(idx)
        tma_bar = tma_bars.index(idx)
        mma_bar = mma_bars.index(idx)
        mbarrier.expect(
            tma_bar, a_desc.block_type.nbytes + b_desc.block_type.nbytes
        )
        tma.async_copy_global_to_shared(a_desc, [off_m, k], tma_bar, a)
        tma.async_copy_global_to_shared(
            b_desc, [off_n, k] if TRANS_B else [k, off_n], tma_bar, b
        )
        mbarrier.wait(tma_bar, phase=phase)

        if TRANS_B:
            b = b.permute((1, 0))
        tcgen05_mma(a, b, acc_tmem, use_acc=use_acc)
        tcgen05_commit(mma_bar)
        mbarrier.wait(mma_bar, phase=phase)
        use_acc = True

        idx += 1
        if idx == NUM_BUFFERS:
            idx = 0
            phase ^= 1

    for i in gl.static_range(NUM_BUFFERS):
        mbarrier.invalidate(tma_bars.index(i))
        mbarrier.invalidate(mma_bars.index(i))

    acc = acc_tmem.load(TMEM_REG)
    c_smem = gl.allocate_shared_memory(DTYPE, [BLOCK_M, BLOCK_N], C_LAYOUT)
    c_smem.store(acc.to(DTYPE))
    fence_async_shared()
    tma.async_copy_shared_to_global(c_desc, [off_m, off_n], c_smem)
    tma.store_wait(pendings=0)

# config = {"BLOCK_K": 64, "BLOCK_M": 128, "BLOCK_N": 256, "arch": "sm_100", "dtype": "fp8e4m3", "num_buffers": 4, "num_warps": 4, "trans_b": 1}
# arch = sm_100


// ===== COMPILED SASS (sm_100a) =====

	.target	sm_100a

	.elftype	@"ET_EXEC"


//--------------------- .note.nv.tkinfo           --------------------------
	.section	.note.nv.tkinfo,"",@"SHT_NOTE"
	.sectionflags	@"SHF_NOTE_NV_TKINFO"
	.tkinfo
        /*0018*/ 	.word	0x00000081
        /*0030*/ 	.string	""
        /*0030*/ 	.string	"ptxas-blackwell"
        /*0030*/ 	.string	"Cuda compilation tools, release 12.9, V12.9.86"
        /*0030*/ 	.string	"Build cuda_12.9.r12.9/compiler.36037853_0"
        /*0030*/ 	.string	"-v  -suppress-debug-info  -lineinfo  -arch sm_100a "



//--------------------- .note.nv.cuver            --------------------------
	.section	.note.nv.cuver,"",@"SHT_NOTE"
	.sectionflags	@"SHF_NOTE_NV_CUVER"
        /*0018*/ 	.short	0x0001
        /*001a*/ 	.short	0x0064
        /*001c*/ 	.short	0x0001
        /*001e*/ 	.short	0x0000
        /*0020*/ 	.short	0x0001
        /*0022*/ 	.short	0x0000


//--------------------- .nv.info                  --------------------------
	.section	.nv.info,"",@"SHT_CUDA_INFO"
	.align	4


	//----- nvinfo : EIATTR_REGCOUNT
	.align		4
        /*0000*/ 	.byte	0x04, 0x2f
        /*0002*/ 	.short	(.L_4 - .L_3)
	.align		4
.L_3:
        /*0004*/ 	.word	index@(gluon_tcgen05)
        /*0008*/ 	.word	0x000000aa


	//----- nvinfo : EIATTR_FRAME_SIZE
	.align		4
.L_4:
        /*000c*/ 	.byte	0x04, 0x11
        /*000e*/ 	.short	(.L_6 - .L_5)
	.align		4
.L_5:
        /*0010*/ 	.word	index@($__internal_2_$__cuda_sm10x_tcgen05_guardrail_trap_unallocated_columns_being_dealloced)
        /*0014*/ 	.word	0x00000000


	//----- nvinfo : EIATTR_FRAME_SIZE
	.align		4
.L_6:
        /*0018*/ 	.byte	0x04, 0x11
        /*001a*/ 	.short	(.L_8 - .L_7)
	.align		4
.L_7:
        /*001c*/ 	.word	index@($__internal_1_$__cuda_sm10x_tcgen05_guardrail_trap_phase_invalid_during_alloc)
        /*0020*/ 	.word	0x00000000


	//----- nvinfo : EIATTR_FRAME_SIZE
	.align		4
.L_8:
        /*0024*/ 	.byte	0x04, 0x11
        /*0026*/ 	.short	(.L_10 - .L_9)
	.align		4
.L_9:
        /*0028*/ 	.word	index@($__internal_0_$__cuda_sm10x_tcgen05_guardrail_trap_col_being_dealloced_not_returned_by_alloc)
        /*002c*/ 	.word	0x00000000


	//----- nvinfo : EIATTR_FRAME_SIZE
	.align		4
.L_10:
        /*0030*/ 	.byte	0x04, 0x11
        /*0032*/ 	.short	(.L_12 - .L_11)
	.align		4
.L_11:
        /*0034*/ 	.word	index@(gluon_tcgen05)
        /*0038*/ 	.word	0x00000000


	//----- nvinfo : EIATTR_MIN_STACK_SIZE
	.align		4
.L_12:
        /*003c*/ 	.byte	0x04, 0x12
        /*003e*/ 	.short	(.L_14 - .L_13)
	.align		4
.L_13:
        /*0040*/ 	.word	index@(gluon_tcgen05)
        /*0044*/ 	.word	0x00000000
.L_14:


//--------------------- .nv.info.gluon_tcgen05    --------------------------
	.section	.nv.info.gluon_tcgen05,"",@"SHT_CUDA_INFO"
	.sectionflags	@""
	.align	4


	//----- nvinfo : EIATTR_CUDA_API_VERSION
	.align		4
        /*0000*/ 	.byte	0x04, 0x37
        /*0002*/ 	.short	(.L_16 - .L_15)
.L_15:
        /*0004*/ 	.word	0x00000081


	//----- nvinfo : EIATTR_KPARAM_INFO
	.align		4
.L_16:
        /*0008*/ 	.byte	0x04, 0x17
        /*000a*/ 	.short	(.L_18 - .L_17)
.L_17:
        /*000c*/ 	.word	0x00000000
        /*0010*/ 	.short	0x000a
        /*0012*/ 	.short	0x0048
        /*0014*/ 	.byte	0x00, 0xf4, 0x21, 0x00


	//----- nvinfo : EIATTR_KPARAM_INFO
	.align		4
.L_18:
        /*0018*/ 	.byte	0x04, 0x17
        /*001a*/ 	.short	(.L_20 - .L_19)
.L_19:
        /*001c*/ 	.word	0x00000000
        /*0020*/ 	.short	0x0009
        /*0022*/ 	.short	0x0040
        /*0024*/ 	.byte	0x00, 0xf4, 0x21, 0x00


	//----- nvinfo : EIATTR_KPARAM_INFO
	.align		4
.L_20:
        /*0028*/ 	.byte	0x04, 0x17
        /*002a*/ 	.short	(.L_22 - .L_21)
.L_21:
        /*002c*/ 	.word	0x00000000
        /*0030*/ 	.short	0x0008
        /*0032*/ 	.short	0x0038
        /*0034*/ 	.byte	0x00, 0xf0, 0x21, 0x00


	//----- nvinfo : EIATTR_KPARAM_INFO
	.align		4
.L_22:
        /*0038*/ 	.byte	0x04, 0x17
        /*003a*/ 	.short	(.L_24 - .L_23)
.L_23:
        /*003c*/ 	.word	0x00000000
        /*0040*/ 	.short	0x0007
        /*0042*/ 	.short	0x0030
        /*0044*/ 	.byte	0x00, 0xf0, 0x21, 0x00


	//----- nvinfo : EIATTR_KPARAM_INFO
	.align		4
.L_24:
        /*0048*/ 	.byte	0x04, 0x17
        /*004a*/ 	.short	(.L_26 - .L_25)
.L_25:
        /*004c*/ 	.word	0x00000000
        /*0050*/ 	.short	0x0006
        /*0052*/ 	.short	0x0028
        /*0054*/ 	.byte	0x00, 0xf0, 0x21, 0x00


	//----- nvinfo : EIATTR_KPARAM_INFO
	.align		4
.L_26:
        /*0058*/ 	.byte	0x04, 0x17
        /*005a*/ 	.short	(.L_28 - .L_27)
.L_27:
        /*005c*/ 	.word	0x00000000
        /*0060*/ 	.short	0x0005
        /*0062*/ 	.short	0x0020
        /*0064*/ 	.byte	0x00, 0xf0, 0x11, 0x00


	//----- nvinfo : EIATTR_KPARAM_INFO
	.align		4
.L_28:
        /*0068*/ 	.byte	0x04, 0x17
        /*006a*/ 	.short	(.L_30 - .L_29)
.L_29:
        /*006c*/ 	.word	0x00000000
        /*0070*/ 	.short	0x0004
        /*0072*/ 	.short	0x001c
        /*0074*/ 	.byte	0x00, 0xf0, 0x11, 0x00


	//----- nvinfo : EIATTR_KPARAM_INFO
	.align		4
.L_30:
        /*0078*/ 	.byte	0x04, 0x17
        /*007a*/ 	.short	(.L_32 - .L_31)
.L_31:
        /*007c*/ 	.word	0x00000000
        /*0080*/ 	.short	0x0003
        /*0082*/ 	.short	0x0018
        /*0084*/ 	.byte	0x00, 0xf0, 0x11, 0x00


	//----- nvinfo : EIATTR_KPARAM_INFO
	.align		4
.L_32:
        /*0088*/ 	.byte	0x04, 0x17
        /*008a*/ 	.short	(.L_34 - .L_33)
.L_33:
        /*008c*/ 	.word	0x00000000
        /*0090*/ 	.short	0x0002
        /*0092*/ 	.short	0x0010
        /*0094*/ 	.byte	0x00, 0xf4, 0x21, 0x00


	//----- nvinfo : EIATTR_KPARAM_INFO
	.align		4
.L_34:
        /*0098*/ 	.byte	0x04, 0x17
        /*009a*/ 	.short	(.L_36 - .L_35)
.L_35:
        /*009c*/ 	.word	0x00000000
        /*00a0*/ 	.short	0x0001
        /*00a2*/ 	.short	0x0008
        /*00a4*/ 	.byte	0x00, 0xf4, 0x21, 0x00


	//----- nvinfo : EIATTR_KPARAM_INFO
	.align		4
.L_36:
        /*00a8*/ 	.byte	0x04, 0x17
        /*00aa*/ 	.short	(.L_38 - .L_37)
.L_37:
        /*00ac*/ 	.word	0x00000000
        /*00b0*/ 	.short	0x0000
        /*00b2*/ 	.short	0x0000
        /*00b4*/ 	.byte	0x00, 0xf4, 0x21, 0x00


	//----- nvinfo : EIATTR_AT_ENTRY_FRAGMENTS
	.align		4
.L_38:
        /*00b8*/ 	.byte	0x04, 0x4f
        /*00ba*/ 	.short	(.L_40 - .L_39)


	//   ....[0]....
.L_39:
        /*00bc*/ 	.word	0x00000004


	//----- nvinfo : EIATTR_RESERVED_SMEM_USED
	.align		4
.L_40:
        /*00c0*/ 	.byte	0x01, 0x41
	.zero		2


	//----- nvinfo : EIATTR_SPARSE_MMA_MASK
	.align		4
        /*00c4*/ 	.byte	0x03, 0x50
        /*00c6*/ 	.short	0x0000


	//----- nvinfo : EIATTR_TCGEN05_1CTA_USED
	.align		4
        /*00c8*/ 	.byte	0x01, 0x51
	.zero		2


	//----- nvinfo : EIATTR_MAXREG_COUNT
	.align		4
        /*00cc*/ 	.byte	0x03, 0x1b
        /*00ce*/ 	.short	0x00ff


	//----- nvinfo : EIATTR_NUM_BARRIERS
	.align		4
        /*00d0*/ 	.byte	0x02, 0x4c
        /*00d2*/ 	.byte	0x01
	.zero		1


	//----- nvinfo : EIATTR_INT_WARP_WIDE_INSTR_OFFSETS
	.align		4
        /*00d4*/ 	.byte	0x04, 0x31
        /*00d6*/ 	.short	(.L_42 - .L_41)


	//   ....[0]....
.L_41:
        /*00d8*/ 	.word	0x00001670


	//   ....[1]....
        /*00dc*/ 	.word	0x00001690


	//   ....[2]....
        /*00e0*/ 	.word	0x00001710


	//   ....[3]....
        /*00e4*/ 	.word	0x00001ad0


	//   ....[4]....
        /*00e8*/ 	.word	0x00001ae0


	//   ....[5]....
        /*00ec*/ 	.word	0x00001b40


	//   ....[6]....
        /*00f0*/ 	.word	0x00001b50


	//   ....[7]....
        /*00f4*/ 	.word	0x00001d80


	//   ....[8]....
        /*00f8*/ 	.word	0x00001d90


	//   ....[9]....
        /*00fc*/ 	.word	0x00001f10


	//   ....[10]....
        /*0100*/ 	.word	0x00001f40


	//   ....[11]....
        /*0104*/ 	.word	0x00001f70


	//   ....[12]....
        /*0108*/ 	.word	0x00001f90


	//   ....[13]....
        /*010c*/ 	.word	0x000021b0


	//   ....[14]....
        /*0110*/ 	.word	0x000021c0


	//   ....[15]....
        /*0114*/ 	.word	0x000024c0


	//   ....[16]....
        /*0118*/ 	.word	0x000024d0


	//   ....[17]....
        /*011c*/ 	.word	0x000030e0


	//   ....[18]....
        /*0120*/ 	.word	0x00003130


	//----- nvinfo : EIATTR_COOP_GROUP_MASK_REGIDS
	.align		4
.L_42:
        /*0124*/ 	.byte	0x04, 0x29
        /*0126*/ 	.short	(.L_44 - .L_43)


	//   ....[0]....
.L_43:
        /*0128*/ 	.word	0xffffffff


	//   ....[1]....
        /*012c*/ 	.word	0xffffffff


	//   ....[2]....
        /*0130*/ 	.word	0xffffffff


	//   ....[3]....
        /*0134*/ 	.word	0xffffffff


	//   ....[4]....
        /*0138*/ 	.word	0xffffffff


	//   ....[5]....
        /*013c*/ 	.word	0xffffffff


	//   ....[6]....
        /*0140*/ 	.word	0xffffffff


	//   ....[7]....
        /*0144*/ 	.word	0xffffffff


	//   ....[8]....
        /*0148*/ 	.word	0xffffffff


	//   ....[9]....
        /*014c*/ 	.word	0xffffffff


	//----- nvinfo : EIATTR_COOP_GROUP_INSTR_OFFSETS
	.align		4
.L_44:
        /*0150*/ 	.byte	0x04, 0x28
        /*0152*/ 	.short	(.L_46 - .L_45)


	//   ....[0]....
.L_45:
        /*0154*/ 	.word	0x00000050


	//   ....[1]....
        /*0158*/ 	.word	0x00000310


	//   ....[2]....
        /*015c*/ 	.word	0x000004f0


	//   ....[3]....
        /*0160*/ 	.word	0x00000980


	//   ....[4]....
        /*0164*/ 	.word	0x00000ac0


	//   ....[5]....
        /*0168*/ 	.word	0x00000fa0


	//   ....[6]....
        /*016c*/ 	.word	0x000010e0


	//   ....[7]....
        /*0170*/ 	.word	0x00001530


	//   ....[8]....
        /*0174*/ 	.word	0x00002f70


	//   ....[9]....
        /*0178*/ 	.word	0x000031e0


	//----- nvinfo : EIATTR_VRC_CTA_INIT_COUNT
	.align		4
.L_46:
        /*017c*/ 	.byte	0x02, 0x4a
        /*017e*/ 	.byte	0x80
	.zero		1


	//----- nvinfo : EIATTR_MBARRIER_INSTR_OFFSETS
	.align		4
        /*0180*/ 	.byte	0x04, 0x39
        /*0182*/ 	.short	(.L_48 - .L_47)


	//   ....[0]....
.L_47:
        /*0184*/ 	.word	0x00001730
        /*0188*/ 	.word	0x000000ff
        /*018c*/ 	.word	0x00018000
        /*0190*/ 	.short	0x0100
        /*0192*/ 	.byte	0x08
	.zero		1


	//   ....[1]....
        /*0194*/ 	.word	0x00001740
        /*0198*/ 	.word	0x000000ff
        /*019c*/ 	.word	0x00018020
        /*01a0*/ 	.short	0x0100
        /*01a2*/ 	.byte	0x08
	.zero		1


	//   ....[2]....
        /*01a4*/ 	.word	0x000017f0
        /*01a8*/ 	.word	0x000000ff
        /*01ac*/ 	.word	0x00018008
        /*01b0*/ 	.short	0x0100
        /*01b2*/ 	.byte	0x08
	.zero		1


	//   ....[3]....
        /*01b4*/ 	.word	0x00001800
        /*01b8*/ 	.word	0x000000ff
        /*01bc*/ 	.word	0x00018028
        /*01c0*/ 	.short	0x0100
        /*01c2*/ 	.byte	0x08
	.zero		1


	//   ....[4]....
        /*01c4*/ 	.word	0x000018e0
        /*01c8*/ 	.word	0x000000ff
        /*01cc*/ 	.word	0x00018010
        /*01d0*/ 	.short	0x0100
        /*01d2*/ 	.byte	0x08
	.zero		1


	//   ....[5]....
        /*01d4*/ 	.word	0x000018f0
        /*01d8*/ 	.word	0x000000ff
        /*01dc*/ 	.word	0x00018030
        /*01e0*/ 	.short	0x0100
        /*01e2*/ 	.byte	0x08
	.zero		1


	//   ....[6]....
        /*01e4*/ 	.word	0x00001a00
        /*01e8*/ 	.word	0x000000ff
        /*01ec*/ 	.word	0x00018018
        /*01f0*/ 	.short	0x0100
        /*01f2*/ 	.byte	0x08
	.zero		1


	//   ....[7]....
        /*01f4*/ 	.word	0x00001a10
        /*01f8*/ 	.word	0x000000ff
        /*01fc*/ 	.word	0x00018038
        /*0200*/ 	.short	0x0100
        /*0202*/ 	.byte	0x08
	.zero		1


	//   ....[8]....
        /*0204*/ 	.word	0x00001be0
        /*0208*/ 	.word	0x000000ff
        /*020c*/ 	.word	0x00018000
        /*0210*/ 	.short	0x010a
        /*0212*/ 	.byte	0x08
	.zero		1


	//   ....[9]....
        /*0214*/ 	.word	0x00001de0
        /*0218*/ 	.word	0x000000ff
        /*021c*/ 	.word	0x00018020
        /*0220*/ 	.short	0x010a
        /*0222*/ 	.byte	0x08
	.zero		1


	//   ....[10]....
        /*0224*/ 	.word	0x00002010
        /*0228*/ 	.word	0x000000ff
        /*022c*/ 	.word	0x00018000
        /*0230*/ 	.short	0x010a
        /*0232*/ 	.byte	0x1c
	.zero		1


	//   ....[11]....
        /*0234*/ 	.word	0x00002200
        /*0238*/ 	.word	0x000000ff
        /*023c*/ 	.word	0x00018020
        /*0240*/ 	.short	0x010a
        /*0242*/ 	.byte	0x1c
	.zero		1


	//   ....[12]....
        /*0244*/ 	.word	0x000022d0
        /*0248*/ 	.word	0x000000ff
        /*024c*/ 	.word	0x00018000
        /*0250*/ 	.short	0x0108
        /*0252*/ 	.byte	0x08
	.zero		1


	//   ....[13]....
        /*0254*/ 	.word	0x000022e0
        /*0258*/ 	.word	0x000000ff
        /*025c*/ 	.word	0x00018020
        /*0260*/ 	.short	0x0108
        /*0262*/ 	.byte	0x08
	.zero		1


	//   ....[14]....
        /*0264*/ 	.word	0x00002330
        /*0268*/ 	.word	0x000000ff
        /*026c*/ 	.word	0x00018008
        /*0270*/ 	.short	0x0108
        /*0272*/ 	.byte	0x08
	.zero		1


	//   ....[15]....
        /*0274*/ 	.word	0x00002340
        /*0278*/ 	.word	0x000000ff
        /*027c*/ 	.word	0x00018028
        /*0280*/ 	.short	0x0108
        /*0282*/ 	.byte	0x08
	.zero		1


	//   ....[16]....
        /*0284*/ 	.word	0x00002390
        /*0288*/ 	.word	0x000000ff
        /*028c*/ 	.word	0x00018010
        /*0290*/ 	.short	0x0108
        /*0292*/ 	.byte	0x08
	.zero		1


	//   ....[17]....
        /*0294*/ 	.word	0x000023a0
        /*0298*/ 	.word	0x000000ff
        /*029c*/ 	.word	0x00018030
        /*02a0*/ 	.short	0x0108
        /*02a2*/ 	.byte	0x08
	.zero		1


	//   ....[18]....
        /*02a4*/ 	.word	0x000023f0
        /*02a8*/ 	.word	0x000000ff
        /*02ac*/ 	.word	0x00018018
        /*02b0*/ 	.short	0x0108
        /*02b2*/ 	.byte	0x08
	.zero		1


	//   ....[19]....
        /*02b4*/ 	.word	0x00002400
        /*02b8*/ 	.word	0x000000ff
        /*02bc*/ 	.word	0x00018038
        /*02c0*/ 	.short	0x0108
        /*02c2*/ 	.byte	0x08
	.zero		1


	//   ....[20]....
        /*02c4*/ 	.word	0x00003200
        /*02c8*/ 	.word	0x000000ff
        /*02cc*/ 	.word	0x00018000
        /*02d0*/ 	.short	0x010a
        /*02d2*/ 	.byte	0x08
	.zero		1


	//   ....[21]....
        /*02d4*/ 	.word	0x00003230
        /*02d8*/ 	.word	0x000000ff
        /*02dc*/ 	.word	0x00018020
        /*02e0*/ 	.short	0x010a
        /*02e2*/ 	.byte	0x08
	.zero		1


	//   ....[22]....
        /*02e4*/ 	.word	0x00003260
        /*02e8*/ 	.word	0x000000ff
        /*02ec*/ 	.word	0x00018000
        /*02f0*/ 	.short	0x010a
        /*02f2*/ 	.byte	0x1c
	.zero		1


	//   ....[23]....
        /*02f4*/ 	.word	0x00003290
        /*02f8*/ 	.word	0x000000ff
        /*02fc*/ 	.word	0x00018020
        /*0300*/ 	.short	0x010a
        /*0302*/ 	.byte	0x1c
	.zero		1


	//----- nvinfo : EIATTR_NUM_MBARRIERS
	.align		4
.L_48:
        /*0304*/ 	.byte	0x03, 0x38
        /*0306*/ 	.short	0x0008


	//----- nvinfo : EIATTR_EXIT_INSTR_OFFSETS
	.align		4
        /*0308*/ 	.byte	0x04, 0x1c
        /*030a*/ 	.short	(.L_50 - .L_49)


	//   ....[0]....
.L_49:
        /*030c*/ 	.word	0x000031f0


	//----- nvinfo : EIATTR_REQNTID
	.align		4
.L_50:
        /*0310*/ 	.byte	0x04, 0x10
        /*0312*/ 	.short	(.L_52 - .L_51)
.L_51:
        /*0314*/ 	.word	0x00000080
        /*0318*/ 	.word	0x00000001
        /*031c*/ 	.word	0x00000001


	//----- nvinfo : EIATTR_CRS_STACK_SIZE
	.align		4
.L_52:
        /*0320*/ 	.byte	0x04, 0x1e
        /*0322*/ 	.short	(.L_54 - .L_53)
.L_53:
        /*0324*/ 	.word	0x00000000


	//----- nvinfo : EIATTR_CBANK_PARAM_SIZE
	.align		4
.L_54:
        /*0328*/ 	.byte	0x03, 0x19
        /*032a*/ 	.short	0x0050


	//----- nvinfo : EIATTR_PARAM_CBANK
	.align		4
        /*032c*/ 	.byte	0x04, 0x0a
        /*032e*/ 	.short	(.L_56 - .L_55)
	.align		4
.L_55:
        /*0330*/ 	.word	index@(.nv.constant0.gluon_tcgen05)
        /*0334*/ 	.short	0x0380
        /*0336*/ 	.short	0x0050


	//----- nvinfo : EIATTR_SW_WAR
	.align		4
.L_56:
        /*0338*/ 	.byte	0x04, 0x36
        /*033a*/ 	.short	(.L_58 - .L_57)
.L_57:
        /*033c*/ 	.word	0x00000008
.L_58:


//--------------------- .nv.compat                --------------------------
	.section	.nv.compat,"",@"SHT_CUDA_COMPAT_INFO"
	.align	4
        /*0000*/ 	.byte	0x02, 0x02, 0x02, 0x00, 0x02, 0x05, 0x05, 0x00, 0x02, 0x03, 0x03, 0x00, 0x02, 0x06, 0x01, 0x00


//--------------------- .nv.callgraph             --------------------------
	.section	.nv.callgraph,"",@"SHT_CUDA_CALLGRAPH"
	.align	4
	.sectionentsize	8
	.align		4
        /*0000*/ 	.word	0x00000000
	.align		4
        /*0004*/ 	.word	0xffffffff
	.align		4
        /*0008*/ 	.word	0x00000000
	.align		4
        /*000c*/ 	.word	0xfffffffe
	.align		4
        /*0010*/ 	.word	0x00000000
	.align		4
        /*0014*/ 	.word	0xfffffffd
	.align		4
        /*0018*/ 	.word	0x00000000
	.align		4
        /*001c*/ 	.word	0xfffffffc


//--------------------- .text.gluon_tcgen05       --------------------------
	.section	.text.gluon_tcgen05,"ax",@progbits
	.align	128
        .global         gluon_tcgen05
        .type           gluon_tcgen05,@function
        .size           gluon_tcgen05,(.L_x_86 - gluon_tcgen05)
        .other          gluon_tcgen05,@"STO_CUDA_ENTRY STV_DEFAULT"
gluon_tcgen05:
.text.gluon_tcgen05:
[----:B------:R-:W1:Y:S01]  /*0000*/  LDC R1, c[0x0][0x37c] ;  /* 0x0000df00ff017b82 */ /* 0x000e620000000800 */
[----:B------:R-:W2:Y:S02]  /*0010*/  S2R R0, SR_TID.X ;  /* 0x0000000000007919 */ /* 0x000ea40000002100 */
[----:B--2---:R-:W-:-:S13]  /*0020*/  ISETP.GE.U32.AND P2, PT, R0, 0x20, PT ;  /* 0x000000200000780c */ /* 0x004fda0003f46070 */
[----:B------:R-:W-:Y:S05]  /*0030*/  @P2 BRA `(.L_x_0) ;  /* 0x0000000000b82947 */ /* 0x000fea0003800000 */
[----:B------:R-:W2:Y:S01]  /*0040*/  S2UR UR6, SR_CgaCtaId ;  /* 0x00000000000679c3 */ /* 0x000ea20000008800 */
[----:B------:R-:W-:Y:S01]  /*0050*/  NOP ;  /* 0x0000000000007918 */ /* 0x000fe20000000000 */
[----:B------:R-:W-:Y:S02]  /*0060*/  UMOV UR4, 0x40 ;  /* 0x0000004000047882 */ /* 0x000fe40000000000 */
[----:B--2---:R-:W-:-:S09]  /*0070*/  ULEA UR4, UR6, UR4, 0x18 ;  /* 0x0000000406047291 */ /* 0x004fd2000f8ec0ff */
[----:B------:R-:W2:Y:S01]  /*0080*/  LDS.U8 R2, [UR4] ;  /* 0x00000004ff027984 */ /* 0x000ea20008000000 */
[----:B------:R-:W-:Y:S02]  /*0090*/  UMOV UR4, 0x400 ;  /* 0x0000040000047882 */ /* 0x000fe40000000000 */
[----:B------:R-:W-:Y:S01]  /*00a0*/  ULEA UR4, UR6, UR4, 0x18 ;  /* 0x0000000406047291 */ /* 0x000fe2000f8ec0ff */
[----:B--2---:R-:W-:-:S13]  /*00b0*/  ISETP.NE.AND P0, PT, R2, RZ, PT ;  /* 0x000000ff0200720c */ /* 0x004fda0003f05270 */
[----:B------:R-:W-:Y:S05]  /*00c0*/  @P0 BRA `(.L_x_1) ;  /* 0x00000000007c0947 */ /* 0x000fea0003800000 */
[----:B------:R-:W-:-:S13]  /*00d0*/  ELECT P0, URZ, PT ;  /* 0x0000000000ff782f */ /* 0x000fda0003800000 */
[----:B------:R-:W-:Y:S05]  /*00e0*/  @!P0 BRA `(.L_x_2) ;  /* 0x0000000000848947 */ /* 0x000fea0003800000 */
[----:B------:R-:W-:Y:S01]  /*00f0*/  UMOV UR5, 0x8 ;  /* 0x0000000800057882 */ /* 0x000fe20000000000 */
[----:B------:R-:W-:Y:S02]  /*0100*/  IMAD.MOV.U32 R5, RZ, RZ, 0x1 ;  /* 0x00000001ff057424 */ /* 0x000fe400078e00ff */
[----:B------:R-:W-:Y:S02]  /*0110*/  IMAD.MOV.U32 R3, RZ, RZ, 0xff ;  /* 0x000000ffff037424 */ /* 0x000fe400078e00ff */
[----:B------:R-:W-:Y:S04]  /*0120*/  DEPBAR.LE SB2, 0x36 ;  /* 0x0000ad800000791a */ /* 0x000fe80000000000 */
[----:B------:R-:W2:Y:S02]  /*0130*/  UTCATOMSWS.FIND_AND_SET.ALIGN UP0, UR5, UR5 ;  /* 0x00000005000575e3 */ /* 0x000ea40008000800 */
[----:B--2---:R-:W-:-:S04]  /*0140*/  PLOP3.LUT P0, PT, PT, PT, UP0, 0x80, 0x8 ;  /* 0x000000000008781c */ /* 0x004fc80003f0f008 */
[----:B------:R-:W-:-:S04]  /*0150*/  SEL R2, RZ, 0xffffffff, !P0 ;  /* 0xffffffffff027807 */ /* 0x000fc80004000000 */
[----:B------:R-:W-:Y:S01]  /*0160*/  ISETP.NE.AND P0, PT, R2, RZ, PT ;  /* 0x000000ff0200720c */ /* 0x000fe20003f05270 */
[----:B------:R-:W-:-:S12]  /*0170*/  IMAD.U32 R2, RZ, RZ, UR5 ;  /* 0x00000005ff027e24 */ /* 0x000fd8000f8e00ff */
[----:B------:R-:W-:Y:S05]  /*0180*/  @P0 BRA `(.L_x_3) ;  /* 0x0000000000240947 */ /* 0x000fea0003800000 */
.L_x_4:
[----:B------:R-:W-:Y:S05]  /*0190*/  NANOSLEEP 0x64 ;  /* 0x000000640000795d */ /* 0x000fea0003800000 */
[----:B------:R-:W-:-:S05]  /*01a0*/  UMOV UR5, 0x8 ;  /* 0x0000000800057882 */ /* 0x000fca0000000000 */
[----:B------:R-:W-:Y:S04]  /*01b0*/  DEPBAR.LE SB2, 0x36 ;  /* 0x0000ad800000791a */ /* 0x000fe80000000000 */
[----:B------:R-:W2:Y:S02]  /*01c0*/  UTCATOMSWS.FIND_AND_SET.ALIGN UP0, UR5, UR5 ;  /* 0x00000005000575e3 */ /* 0x000ea40008000800 */
[----:B--2---:R-:W-:-:S04]  /*01d0*/  PLOP3.LUT P0, PT, PT, PT, UP0, 0x80, 0x8 ;  /* 0x000000000008781c */ /* 0x004fc80003f0f008 */
[----:B------:R-:W-:-:S04]  /*01e0*/  SEL R2, RZ, 0xffffffff, !P0 ;  /* 0xffffffffff027807 */ /* 0x000fc80004000000 */
[----:B------:R-:W-:Y:S01]  /*01f0*/  ISETP.NE.AND P0, PT, R2, RZ, PT ;  /* 0x000000ff0200720c */ /* 0x000fe20003f05270 */
[----:B------:R-:W-:-:S12]  /*0200*/  IMAD.U32 R2, RZ, RZ, UR5 ;  /* 0x00000005ff027e24 */ /* 0x000fd8000f8e00ff */
[----:B------:R-:W-:Y:S05]  /*0210*/  @!P0 BRA `(.L_x_4) ;  /* 0xfffffffc00dc8947 */ /* 0x000fea000383ffff */
.L_x_3:
[C---:B------:R-:W-:Y:S01]  /*0220*/  VIADD R4, R2.reuse, 0x10 ;  /* 0x0000001002047836 */ /* 0x040fe20000000000 */
[----:B------:R-:W-:Y:S01]  /*0230*/  UMOV UR5, 0x50 ;  /* 0x0000005000057882 */ /* 0x000fe20000000000 */
[----:B------:R-:W-:Y:S01]  /*0240*/  SHF.L.U32 R3, R3, R2, RZ ;  /* 0x0000000203037219 */ /* 0x000fe200000006ff */
[----:B------:R-:W-:Y:S01]  /*0250*/  ULEA UR5, UR6, UR5, 0x18 ;  /* 0x0000000506057291 */ /* 0x000fe2000f8ec0ff */
[----:B------:R-:W-:Y:S01]  /*0260*/  IMAD.SHL.U32 R2, R2, 0x20, RZ ;  /* 0x0000002002027824 */ /* 0x000fe200078e00ff */
[----:B------:R-:W-:-:S04]  /*0270*/  SHF.L.U32 R4, R5, R4, RZ ;  /* 0x0000000405047219 */ /* 0x000fc800000006ff */
[----:B------:R-:W-:-:S05]  /*0280*/  LOP3.LUT R3, R4, R3, RZ, 0xfc, !PT ;  /* 0x0000000304037212 */ /* 0x000fca00078efcff */
[----:B------:R2:W-:Y:S04]  /*0290*/  ATOMS.OR RZ, [UR5], R3 ;  /* 0x00000003ffff798c */ /* 0x0005e8000b000005 */
[----:B------:R2:W-:Y:S01]  /*02a0*/  STS [UR4], R2 ;  /* 0x00000002ff007988 */ /* 0x0005e20008000804 */
[----:B------:R-:W-:Y:S05]  /*02b0*/  BRA `(.L_x_2) ;  /* 0x0000000000107947 */ /* 0x000fea0003800000 */
.L_x_1:
[----:B------:R-:W-:Y:S01]  /*02c0*/  IMAD.MOV.U32 R3, RZ, RZ, -0x1 ;  /* 0xffffffffff037424 */ /* 0x000fe200078e00ff */
[----:B------:R-:W-:-:S04]  /*02d0*/  MOV R2, 0x300 ;  /* 0x0000030000027802 */ /* 0x000fc80000000f00 */
[----:B------:R2:W-:Y:S03]  /*02e0*/  STS [UR4], R3 ;  /* 0x00000003ff007988 */ /* 0x0005e60008000804 */
[----:B-12---:R-:W-:Y:S05]  /*02f0*/  CALL.REL.NOINC `($__internal_1_$__cuda_sm10x_tcgen05_guardrail_trap_phase_invalid_during_alloc) ;  /* 0x0000002c00fc7944 */ /* 0x006fea0003c00000 */
.L_x_2:
[----:B------:R-:W-:Y:S05]  /*0300*/  WARPSYNC.ALL ;  /* 0x0000000000007948 */ /* 0x000fea0003800000 */
[----:B------:R-:W-:Y:S01]  /*0310*/  NOP ;  /* 0x0000000000007918 */ /* 0x000fe20000000000 */
.L_x_0:
[----:B------:R-:W3:Y:S08]  /*0320*/  S2UR UR4, SR_CgaCtaId ;  /* 0x00000000000479c3 */ /* 0x000ef00000008800 */
[----:B------:R-:W-:Y:S01]  /*0330*/  BAR.SYNC.DEFER_BLOCKING 0x0 ;  /* 0x0000000000007b1d */ /* 0x000fe20000010000 */
[----:B--2---:R-:W-:-:S05]  /*0340*/  LOP3.LUT R2, R0, 0x7f, RZ, 0xc0, !PT ;  /* 0x0000007f00027812 */ /* 0x004fca00078ec0ff */
[----:B------:R-:W-:Y:S02]  /*0350*/  UMOV UR8, 0x400 ;  /* 0x0000040000087882 */ /* 0x000fe40000000000 */
[----:B------:R-:W2:Y:S08]  /*0360*/  LDC R12, c[0x0][0x3a0] ;  /* 0x0000e800ff0c7b82 */ /* 0x000eb00000000800 */
[----:B------:R-:W4:Y:S01]  /*0370*/  S2UR UR15, SR_CTAID.Y ;  /* 0x00000000000f79c3 */ /* 0x000f220000002600 */
[----:B---3--:R-:W-:-:S09]  /*0380*/  ULEA UR8, UR4, UR8, 0x18 ;  /* 0x0000000804087291 */ /* 0x008fd2000f8ec0ff */
[----:B------:R-:W3:Y:S01]  /*0390*/  LDS R4, [UR8] ;  /* 0x00000008ff047984 */ /* 0x000ee20008000800 */
[----:B------:R-:W-:Y:S06]  /*03a0*/  BAR.SYNC.DEFER_BLOCKING 0x0 ;  /* 0x0000000000007b1d */ /* 0x000fec0000010000 */
[----:B------:R-:W-:Y:S05]  /*03b0*/  @P2 BRA `(.L_x_5) ;  /* 0x0000000000182947 */ /* 0x000fea0003800000 */
[----:B------:R-:W-:Y:S01]  /*03c0*/  ELECT P0, URZ, PT ;  /* 0x0000000000ff782f */ /* 0x000fe20003800000 */
[----:B------:R-:W-:Y:S01]  /*03d0*/  IMAD.MOV.U32 R3, RZ, RZ, 0x1 ;  /* 0x00000001ff037424 */ /* 0x000fe200078e00ff */
[----:B------:R-:W-:Y:S01]  /*03e0*/  UMOV UR5, 0x40 ;  /* 0x0000004000057882 */ /* 0x000fe20000000000 */
[----:B------:R-:W-:Y:S01]  /*03f0*/  UVIRTCOUNT.DEALLOC.SMPOOL 0x80 ;  /* 0x000000800000784c */ /* 0x000fe20000000000 */
[----:B------:R-:W-:-:S09]  /*0400*/  ULEA UR5, UR4, UR5, 0x18 ;  /* 0x0000000504057291 */ /* 0x000fd2000f8ec0ff */
[----:B------:R5:W-:Y:S03]  /*0410*/  @P0 STS.U8 [UR5], R3 ;  /* 0x00000003ff000988 */ /* 0x000be60008000005 */
.L_x_5:
[----:B------:R-:W5:Y:S01]  /*0420*/  S2UR UR4, SR_CTAID.Z ;  /* 0x00000000000479c3 */ /* 0x000f620000002700 */
[----:B------:R-:W4:Y:S01]  /*0430*/  LDCU UR5, c[0x0][0x370] ;  /* 0x00006e00ff0577ac */ /* 0x000f220008000800 */
[----:B------:R-:W-:Y:S01]  /*0440*/  ISETP.GE.U32.AND P0, PT, R2, 0x20, PT ;  /* 0x000000200200780c */ /* 0x000fe20003f06070 */
[----:B--2---:R-:W-:Y:S01]  /*0450*/  VIADD R6, R12, 0xffffffff ;  /* 0xffffffff0c067836 */ /* 0x004fe20000000000 */
[C---:B------:R-:W-:Y:S01]  /*0460*/  ISETP.NE.U32.AND P3, PT, R2.reuse, RZ, PT ;  /* 0x000000ff0200720c */ /* 0x040fe20003f65070 */
[----:B------:R-:W5:Y:S02]  /*0470*/  LDCU UR6, c[0x0][0x374] ;  /* 0x00006e80ff0677ac */ /* 0x000f640008000800 */
[----:B-----5:R-:W-:Y:S01]  /*0480*/  LEA R3, R2, UR8, 0x2 ;  /* 0x0000000802037c11 */ /* 0x020fe2000f8e10ff */
[----:B------:R-:W-:Y:S01]  /*0490*/  BSSY.RECONVERGENT B0, `(.L_x_6) ;  /* 0x0000015000007945 */ /* 0x000fe20003800200 */
[----:B------:R-:W4:Y:S01]  /*04a0*/  S2UR UR7, SR_CTAID.X ;  /* 0x00000000000779c3 */ /* 0x000f220000002500 */
[----:B------:R-:W2:Y:S01]  /*04b0*/  LDCU.64 UR20, c[0x0][0x3c0] ;  /* 0x00007800ff1477ac */ /* 0x000ea20008000a00 */
[----:B---3--:R-:W-:-:S04]  /*04c0*/  R2UR UR23, R4 ;  /* 0x00000000041772ca */ /* 0x008fc800000e0000 */
[----:B------:R3:W-:Y:S02]  /*04d0*/  @!P0 STS [R3], RZ ;  /* 0x000000ff03008388 */ /* 0x0007e40000000800 */
[----:B------:R-:W5:Y:S01]  /*04e0*/  LDC R7, c[0x0][0x398] ;  /* 0x0000e600ff077b82 */ /* 0x000f620000000800 */
[----:B------:R-:W-:Y:S01]  /*04f0*/  NOP ;  /* 0x0000000000007918 */ /* 0x000fe20000000000 */
[----:B------:R3:W-:Y:S01]  /*0500*/  @!P3 STS [UR8+0x20], R6 ;  /* 0x00002006ff00b988 */ /* 0x0007e20008000808 */
[----:B----4-:R-:W-:-:S04]  /*0510*/  UIMAD UR4, UR4, UR6, UR15 ;  /* 0x00000006040472a4 */ /* 0x010fc8000f8e020f */
[----:B------:R-:W-:-:S04]  /*0520*/  UIMAD UR4, UR4, UR5, UR7 ;  /* 0x00000005040472a4 */ /* 0x000fc8000f8e0207 */
[----:B------:R-:W-:-:S04]  /*0530*/  UIMAD UR4, UR4, 0x180, URZ ;  /* 0x00000180040478a4 */ /* 0x000fc8000f8e02ff */
[----:B--2---:R-:W-:Y:S01]  /*0540*/  UIADD3 UR24, UP0, UPT, UR4, UR20, URZ ;  /* 0x0000001404187290 */ /* 0x004fe2000ff1e0ff */
[----:B-----5:R-:W-:-:S03]  /*0550*/  VIADD R7, R7, 0xffffffff ;  /* 0xffffffff07077836 */ /* 0x020fc60000000000 */
[----:B------:R-:W-:Y:S01]  /*0560*/  ULEA.HI.X.SX32 UR25, UR4, UR21, 0x1, UP0 ;  /* 0x0000001504197291 */ /* 0x000fe200080f0eff */
[----:B---3--:R-:W-:Y:S11]  /*0570*/  @P3 BRA `(.L_x_7) ;  /* 0x0000000000183947 */ /* 0x008ff60003800000 */
[----:B------:R-:W2:Y:S01]  /*0580*/  LDS R4, [UR8+0x8] ;  /* 0x00000808ff047984 */ /* 0x000ea20008000800 */
[----:B------:R-:W3:Y:S01]  /*0590*/  LDC.64 R8, c[0x0][0x380] ;  /* 0x0000e000ff087b82 */ /* 0x000ee20000000a00 */
[----:B------:R-:W-:Y:S02]  /*05a0*/  IMAD.MOV.U32 R5, RZ, RZ, 0x70 ;  /* 0x00000070ff057424 */ /* 0x000fe400078e00ff */
[----:B---3--:R3:W-:Y:S03]  /*05b0*/  STS.64 [UR8], R8 ;  /* 0x00000008ff007988 */ /* 0x0087e60008000a08 */
[----:B--2---:R-:W-:-:S05]  /*05c0*/  LOP3.LUT R4, R4, 0x10, R5, 0xd8, !PT ;  /* 0x0000001004047812 */ /* 0x004fca00078ed805 */
[----:B------:R3:W-:Y:S02]  /*05d0*/  STS [UR8+0x8], R4 ;  /* 0x00000804ff007988 */ /* 0x0007e40008000808 */
.L_x_7:
[----:B------:R-:W-:Y:S05]  /*05e0*/  BSYNC.RECONVERGENT B0 ;  /* 0x0000000000007941 */ /* 0x000fea0003800200 */
.L_x_6:
[----:B------:R-:W-:Y:S04]  /*05f0*/  BSSY.RECONVERGENT B0, `(.L_x_8) ;  /* 0x000000a000007945 */ /* 0x000fe80003800200 */
[----:B------:R-:W-:Y:S05]  /*0600*/  @P3 BRA `(.L_x_9) ;  /* 0x0000000000203947 */ /* 0x000fea0003800000 */
[----:B---3--:R-:W2:Y:S01]  /*0610*/  LDS R4, [UR8+0x34] ;  /* 0x00003408ff047984 */ /* 0x008ea20008000800 */
[----:B------:R-:W-:Y:S02]  /*0620*/  IMAD.MOV.U32 R5, RZ, RZ, 0x3f000000 ;  /* 0x3f000000ff057424 */ /* 0x000fe400078e00ff */
[----:B------:R-:W-:Y:S01]  /*0630*/  @!P3 IMAD.MOV.U32 R8, RZ, RZ, 0x7f ;  /* 0x0000007fff08b424 */ /* 0x000fe200078e00ff */
[----:B------:R-:W3:Y:S02]  /*0640*/  @!P3 LDS R9, [UR8+0x38] ;  /* 0x00003808ff09b984 */ /* 0x000ee40008000800 */
[----:B--2---:R-:W-:Y:S02]  /*0650*/  LOP3.LUT R4, R4, 0xff000000, R5, 0xb8, !PT ;  /* 0xff00000004047812 */ /* 0x004fe400078eb805 */
[----:B---3--:R-:W-:-:S03]  /*0660*/  @!P3 LOP3.LUT R5, R9, 0xff, R8, 0xb8, !PT ;  /* 0x000000ff0905b812 */ /* 0x008fc600078eb808 */
[----:B------:R2:W-:Y:S04]  /*0670*/  STS [UR8+0x34], R4 ;  /* 0x00003404ff007988 */ /* 0x0005e80008000808 */
[----:B------:R2:W-:Y:S02]  /*0680*/  @!P3 STS [UR8+0x38], R5 ;  /* 0x00003805ff00b988 */ /* 0x0005e40008000808 */
.L_x_9:
[----:B------:R-:W-:Y:S05]  /*0690*/  BSYNC.RECONVERGENT B0 ;  /* 0x0000000000007941 */ /* 0x000fea0003800200 */
.L_x_8:
[----:B------:R-:W-:Y:S04]  /*06a0*/  BSSY.RECONVERGENT B0, `(.L_x_10) ;  /* 0x000000a000007945 */ /* 0x000fe80003800200 */
[----:B------:R-:W-:Y:S05]  /*06b0*/  @P3 BRA `(.L_x_11) ;  /* 0x0000000000203947 */ /* 0x000fea0003800000 */
[----:B--23--:R-:W2:Y:S01]  /*06c0*/  LDS R4, [UR8+0x1c] ;  /* 0x00001c08ff047984 */ /* 0x00cea20008000800 */
[----:B------:R-:W3:Y:S03]  /*06d0*/  LDC.64 R10, c[0x0][0x3a8] ;  /* 0x0000ea00ff0a7b82 */ /* 0x000ee60000000a00 */
[----:B------:R4:W-:Y:S01]  /*06e0*/  STS [UR8+0x24], R7 ;  /* 0x00002407ff007988 */ /* 0x0009e20008000808 */
[--C-:B---3--:R-:W-:Y:S02]  /*06f0*/  SHF.R.U32.HI R9, RZ, 0x4, R11.reuse ;  /* 0x00000004ff097819 */ /* 0x108fe4000001160b */
[----:B------:R-:W-:-:S05]  /*0700*/  SHF.R.U64 R5, R10, 0x4, R11 ;  /* 0x000000040a057819 */ /* 0x000fca000000120b */
[----:B------:R4:W-:Y:S01]  /*0710*/  STS [UR8+0xc], R5 ;  /* 0x00000c05ff007988 */ /* 0x0009e20008000808 */
[----:B--2---:R-:W-:-:S05]  /*0720*/  LOP3.LUT R4, R4, 0xf, R9, 0xb8, !PT ;  /* 0x0000000f04047812 */ /* 0x004fca00078eb809 */
[----:B------:R4:W-:Y:S02]  /*0730*/  STS [UR8+0x1c], R4 ;  /* 0x00001c04ff007988 */ /* 0x0009e40008000808 */
.L_x_11:
[----:B------:R-:W-:Y:S05]  /*0740*/  BSYNC.RECONVERGENT B0 ;  /* 0x0000000000007941 */ /* 0x000fea0003800200 */
.L_x_10:
[----:B------:R-:W-:Y:S04]  /*0750*/  BSSY.RECONVERGENT B1, `(.L_x_12) ;  /* 0x000001d000017945 */ /* 0x000fe80003800200 */
[----:B------:R-:W-:Y:S04]  /*0760*/  BSSY.RELIABLE B0, `(.L_x_13) ;  /* 0x0000018000007945 */ /* 0x000fe80003800100 */
[----:B------:R-:W-:Y:S05]  /*0770*/  @P3 BRA `(.L_x_14) ;  /* 0x00000000001c3947 */ /* 0x000fea0003800000 */
[----:B--234-:R-:W2:Y:S02]  /*0780*/  LDS R4, [UR8+0x34] ;  /* 0x00003408ff047984 */ /* 0x01cea40008000800 */
[----:B--2---:R-:W-:-:S05]  /*0790*/  LOP3.LUT R4, R4, 0x7, RZ, 0xb8, !PT ;  /* 0x0000000704047812 */ /* 0x004fca00078eb8ff */
[----:B------:R2:W-:Y:S01]  /*07a0*/  STS [UR8+0x34], R4 ;  /* 0x00003404ff007988 */ /* 0x0005e20008000808 */
[----:B------:R-:W-:Y:S05]  /*07b0*/  @P3 BRA `(.L_x_15) ;  /* 0x00000000001c3947 */ /* 0x000fea0003800000 */
[----:B--2---:R-:W2:Y:S02]  /*07c0*/  LDS R4, [UR8+0x34] ;  /* 0x00003408ff047984 */ /* 0x004ea40008000800 */
[----:B--2---:R-:W-:-:S05]  /*07d0*/  LOP3.LUT R4, R4, 0x38, RZ, 0xb8, !PT ;  /* 0x0000003804047812 */ /* 0x004fca00078eb8ff */
[----:B------:R5:W-:Y:S02]  /*07e0*/  STS [UR8+0x34], R4 ;  /* 0x00003404ff007988 */ /* 0x000be40008000808 */
.L_x_14:
[----:B------:R-:W-:Y:S05]  /*07f0*/  @P3 BRA `(.L_x_16) ;  /* 0x00000000001c3947 */ /* 0x000fea0003800000 */
[----:B--2345:R-:W2:Y:S02]  /*0800*/  LDS R4, [UR8+0x8] ;  /* 0x00000808ff047984 */ /* 0x03cea40008000800 */
[----:B--2---:R-:W-:-:S05]  /*0810*/  LOP3.LUT R4, R4, 0x780, RZ, 0xb8, !PT ;  /* 0x0000078004047812 */ /* 0x004fca00078eb8ff */
[----:B------:R3:W-:Y:S02]  /*0820*/  STS [UR8+0x8], R4 ;  /* 0x00000804ff007988 */ /* 0x0007e40008000808 */
.L_x_15:
[----:B------:R-:W-:Y:S05]  /*0830*/  @P3 BRA `(.L_x_17) ;  /* 0x0000000000283947 */ /* 0x000fea0003800000 */
[----:B--23--:R-:W2:Y:S02]  /*0840*/  LDS R4, [UR8+0x8] ;  /* 0x00000808ff047984 */ /* 0x00cea40008000800 */
[----:B--2---:R-:W-:-:S05]  /*0850*/  LOP3.LUT R4, R4, 0x1800, RZ, 0xb8, !PT ;  /* 0x0000180004047812 */ /* 0x004fca00078eb8ff */
[----:B------:R2:W-:Y:S02]  /*0860*/  STS [UR8+0x8], R4 ;  /* 0x00000804ff007988 */ /* 0x0005e40008000808 */
.L_x_16:
[----:B------:R-:W-:Y:S05]  /*0870*/  @P3 BREAK.RELIABLE B0 ;  /* 0x0000000000003942 */ /* 0x000fea0003800100 */
[----:B------:R-:W-:Y:S05]  /*0880*/  @P3 BRA `(.L_x_18) ;  /* 0x0000000000243947 */ /* 0x000fea0003800000 */
[----:B--2-4-:R-:W2:Y:S01]  /*0890*/  LDS R5, [UR8+0x8] ;  /* 0x00000808ff057984 */ /* 0x014ea20008000800 */
[----:B---3-5:R-:W-:-:S05]  /*08a0*/  IMAD.MOV.U32 R4, RZ, RZ, 0x6000 ;  /* 0x00006000ff047424 */ /* 0x028fca00078e00ff */
[----:B--2---:R-:W-:-:S04]  /*08b0*/  LOP3.LUT R4, R5, 0x4000, R4, 0xd8, !PT ;  /* 0x0000400005047812 */ /* 0x004fc800078ed804 */
[----:B------:R-:W-:-:S05]  /*08c0*/  LOP3.LUT R4, R4, 0x400000, RZ, 0xb8, !PT ;  /* 0x0040000004047812 */ /* 0x000fca00078eb8ff */
[----:B------:R4:W-:Y:S02]  /*08d0*/  STS [UR8+0x8], R4 ;  /* 0x00000804ff007988 */ /* 0x0009e40008000808 */
.L_x_17:
[----:B------:R-:W-:Y:S05]  /*08e0*/  BSYNC.RELIABLE B0 ;  /* 0x0000000000007941 */ /* 0x000fea0003800100 */
.L_x_13:
[----:B--234-:R-:W2:Y:S02]  /*08f0*/  @!P3 LDS R4, [UR8+0x8] ;  /* 0x00000808ff04b984 */ /* 0x01cea40008000800 */
[----:B--2---:R-:W-:-:S05]  /*0900*/  @!P3 LOP3.LUT R4, R4, 0x8000, RZ, 0xb8, !PT ;  /* 0x000080000404b812 */ /* 0x004fca00078eb8ff */
[----:B------:R2:W-:Y:S02]  /*0910*/  @!P3 STS [UR8+0x8], R4 ;  /* 0x00000804ff00b988 */ /* 0x0005e40008000808 */
.L_x_18:
[----:B------:R-:W-:Y:S05]  /*0920*/  BSYNC.RECONVERGENT B1 ;  /* 0x0000000000017941 */ /* 0x000fea0003800200 */
.L_x_12:
[----:B------:R-:W-:Y:S05]  /*0930*/  WARPSYNC.ALL ;  /* 0x0000000000007948 */ /* 0x000fea0003800000 */
[----:B------:R-:W-:Y:S01]  /*0940*/  NOP ;  /* 0x0000000000007918 */ /* 0x000fe20000000000 */
[----:B------:R-:W-:Y:S05]  /*0950*/  @P0 BRA `(.L_x_19) ;  /* 0x0000000000300947 */ /* 0x000fea0003800000 */
[----:B--2345:R-:W2:Y:S01]  /*0960*/  S2R R4, SR_LANEID ;  /* 0x0000000000047919 */ /* 0x03cea20000000000 */
[----:B------:R-:W-:Y:S05]  /*0970*/  WARPSYNC.ALL ;  /* 0x0000000000007948 */ /* 0x000fea0003800000 */
[----:B------:R-:W-:Y:S01]  /*0980*/  NOP ;  /* 0x0000000000007918 */ /* 0x000fe20000000000 */
[----:B--2---:R-:W-:-:S05]  /*0990*/  IMAD.SHL.U32 R8, R4, 0x4, RZ ;  /* 0x0000000404087824 */ /* 0x004fca00078e00ff */
[----:B------:R-:W2:Y:S01]  /*09a0*/  LDS R9, [R8+UR8] ;  /* 0x0000000808097984 */ /* 0x000ea20008000800 */
[----:B------:R-:W-:-:S05]  /*09b0*/  IADD3 R4, P1, PT, R8, UR24, RZ ;  /* 0x0000001808047c10 */ /* 0x000fca000ff3e0ff */
[----:B------:R-:W-:-:S05]  /*09c0*/  IMAD.X R5, RZ, RZ, UR25, P1 ;  /* 0x00000019ff057e24 */ /* 0x000fca00088e06ff */
[----:B--2---:R2:W3:Y:S01]  /*09d0*/  ATOMG.E.EXCH.STRONG.GPU PT, RZ, [R4], R9 ;  /* 0x0000000904ff73a8 */ /* 0x0044e200041ee100 */
[----:B------:R-:W-:-:S04]  /*09e0*/  DEPBAR {5,4,3,2,1,0} ;  /* 0x0000003f0000791a */ /* 0x000fc80000000000 */
[----:B------:R-:W4:Y:S02]  /*09f0*/  CCTL.E.C.LDCU.IV.DEEP [UR24] ;  /* 0x0000000018007540 */ /* 0x000f240009c08000 */
[----:B----4-:R2:W-:Y:S01]  /*0a00*/  UTMACCTL.IV [UR24] ;  /* 0x00000000180079b9 */ /* 0x0105e20008000000 */
[----:B------:R-:W-:Y:S01]  /*0a10*/  NOP ;  /* 0x0000000000007918 */ /* 0x000fe20000000000 */
.L_x_19:
[----:B------:R-:W-:Y:S05]  /*0a20*/  @P0 BRA `(.L_x_20) ;  /* 0x00000000000c0947 */ /* 0x000fea0003800000 */
[----:B------:R0:W-:Y:S01]  /*0a30*/  UTMACMDFLUSH ;  /* 0x00000000000079b7 */ /* 0x0001e20000000000 */
[----:B------:R-:W-:Y:S05]  /*0a40*/  @P0 BRA `(.L_x_20) ;  /* 0x0000000000040947 */ /* 0x000fea0003800000 */
[----:B------:R-:W-:-:S04]  /*0a50*/  DEPBAR.LE SB0, 0x0 ;  /* 0x000080000000791a */ /* 0x000fc80000000000 */
.L_x_20:
[----:B------:R-:W-:Y:S05]  /*0a60*/  WARPSYNC.ALL ;  /* 0x0000000000007948 */ /* 0x000fea0003800000 */
[----:B------:R-:W-:Y:S01]  /*0a70*/  NOP ;  /* 0x0000000000007918 */ /* 0x000fe20000000000 */
[----:B---3--:R-:W-:Y:S06]  /*0a80*/  BAR.SYNC.DEFER_BLOCKING 0x0 ;  /* 0x0000000000007b1d */ /* 0x008fec0000010000 */
[----:B------:R-:W-:Y:S02]  /*0a90*/  BSSY.RECONVERGENT B1, `(.L_x_21) ;  /* 0x000000b000017945 */ /* 0x000fe40003800200 */
[----:B------:R-:W-:Y:S06]  /*0aa0*/  BAR.SYNC.DEFER_BLOCKING 0x0 ;  /* 0x0000000000007b1d */ /* 0x000fec0000010000 */
[----:B------:R3:W-:Y:S01]  /*0ab0*/  @!P0 STS [R3], RZ ;  /* 0x000000ff03008388 */ /* 0x0007e20000000800 */
[----:B------:R-:W-:Y:S01]  /*0ac0*/  NOP ;  /* 0x0000000000007918 */ /* 0x000fe20000000000 */
[----:B------:R-:W-:Y:S05]  /*0ad0*/  @P3 BRA `(.L_x_22) ;  /* 0x0000000000183947 */ /* 0x000fea0003800000 */
[----:B--2-45:R-:W2:Y:S01]  /*0ae0*/  LDS R4, [UR8+0x8] ;  /* 0x00000808ff047984 */ /* 0x034ea20008000800 */
[----:B------:R-:W4:Y:S01]  /*0af0*/  LDC.64 R8, c[0x0][0x388] ;  /* 0x0000e200ff087b82 */ /* 0x000f220000000a00 */
[----:B------:R-:W-:Y:S02]  /*0b00*/  IMAD.MOV.U32 R5, RZ, RZ, 0x70 ;  /* 0x00000070ff057424 */ /* 0x000fe400078e00ff */
[----:B----4-:R4:W-:Y:S03]  /*0b10*/  STS.64 [UR8], R8 ;  /* 0x00000008ff007988 */ /* 0x0109e60008000a08 */
[----:B--2---:R-:W-:-:S05]  /*0b20*/  LOP3.LUT R4, R4, 0x10, R5, 0xd8, !PT ;  /* 0x0000001004047812 */ /* 0x004fca00078ed805 */
[----:B------:R4:W-:Y:S02]  /*0b30*/  STS [UR8+0x8], R4 ;  /* 0x00000804ff007988 */ /* 0x0009e40008000808 */
.L_x_22:
[----:B--2---:R-:W-:Y:S05]  /*0b40*/  BSYNC.RECONVERGENT B1 ;  /* 0x0000000000017941 */ /* 0x004fea0003800200 */
.L_x_21:
[----:B------:R-:W-:Y:S04]  /*0b50*/  BSSY.RECONVERGENT B2, `(.L_x_23) ;  /* 0x000000f000027945 */ /* 0x000fe80003800200 */
[----:B------:R-:W-:Y:S04]  /*0b60*/  BSSY.RELIABLE B1, `(.L_x_24) ;  /* 0x000000c000017945 */ /* 0x000fe80003800100 */
[----:B------:R-:W-:Y:S05]  /*0b70*/  @P3 BRA `(.L_x_25) ;  /* 0x0000000000283947 */ /* 0x000fea0003800000 */
[----:B----45:R-:W2:Y:S01]  /*0b80*/  LDS R4, [UR8+0x34] ;  /* 0x00003408ff047984 */ /* 0x030ea20008000800 */
[----:B------:R-:W-:Y:S01]  /*0b90*/  IMAD.MOV.U32 R5, RZ, RZ, 0x3f000000 ;  /* 0x3f000000ff057424 */ /* 0x000fe200078e00ff */
[----:B------:R-:W-:Y:S05]  /*0ba0*/  @P3 BREAK.RELIABLE B1 ;  /* 0x0000000000013942 */ /* 0x000fea0003800100 */
[----:B--2---:R-:W-:-:S05]  /*0bb0*/  LOP3.LUT R4, R4, 0xff000000, R5, 0xb8, !PT ;  /* 0xff00000004047812 */ /* 0x004fca00078eb805 */
[----:B------:R2:W-:Y:S01]  /*0bc0*/  STS [UR8+0x34], R4 ;  /* 0x00003404ff007988 */ /* 0x0005e20008000808 */
[----:B------:R-:W-:Y:S05]  /*0bd0*/  @P3 BRA `(.L_x_26) ;  /* 0x0000000000183947 */ /* 0x000fea0003800000 */
[----:B--2---:R-:W2:Y:S01]  /*0be0*/  LDS R4, [UR8+0x38] ;  /* 0x00003808ff047984 */ /* 0x004ea20008000800 */
[----:B------:R-:W-:-:S05]  /*0bf0*/  IMAD.MOV.U32 R5, RZ, RZ, 0xff ;  /* 0x000000ffff057424 */ /* 0x000fca00078e00ff */
[----:B--2---:R-:W-:-:S05]  /*0c00*/  LOP3.LUT R4, R4, 0xff, R5, 0xb8, !PT ;  /* 0x000000ff04047812 */ /* 0x004fca00078eb805 */
[----:B------:R2:W-:Y:S02]  /*0c10*/  STS [UR8+0x38], R4 ;  /* 0x00003804ff007988 */ /* 0x0005e40008000808 */
.L_x_25:
[----:B------:R-:W-:Y:S05]  /*0c20*/  BSYNC.RELIABLE B1 ;  /* 0x0000000000017941 */ /* 0x000fea0003800100 */
.L_x_24:
[----:B------:R2:W-:Y:S02]  /*0c30*/  @!P3 STS [UR8+0x20], R6 ;  /* 0x00002006ff00b988 */ /* 0x0005e40008000808 */
.L_x_26:
[----:B------:R-:W-:Y:S05]  /*0c40*/  BSYNC.RECONVERGENT B2 ;  /* 0x0000000000027941 */ /* 0x000fea0003800200 */
.L_x_23:
[----:B------:R-:W-:Y:S05]  /*0c50*/  WARPSYNC.ALL ;  /* 0x0000000000007948 */ /* 0x000fea0003800000 */
[----:B------:R-:W-:Y:S01]  /*0c60*/  NOP ;  /* 0x0000000000007918 */ /* 0x000fe20000000000 */
[----:B--2---:R-:W2:Y:S01]  /*0c70*/  LDC R6, c[0x0][0x39c] ;  /* 0x0000e700ff067b82 */ /* 0x004ea20000000800 */
[----:B------:R-:W-:Y:S01]  /*0c80*/  BSSY.RECONVERGENT B2, `(.L_x_27) ;  /* 0x000000b000027945 */ /* 0x000fe20003800200 */
[----:B--2---:R-:W-:-:S03]  /*0c90*/  VIADD R6, R6, 0xffffffff ;  /* 0xffffffff06067836 */ /* 0x004fc60000000000 */
[----:B------:R-:W-:Y:S05]  /*0ca0*/  @P3 BRA `(.L_x_28) ;  /* 0x0000000000203947 */ /* 0x000fea0003800000 */
[----:B----45:R-:W2:Y:S01]  /*0cb0*/  LDS R4, [UR8+0x1c] ;  /* 0x00001c08ff047984 */ /* 0x030ea20008000800 */
[----:B------:R-:W4:Y:S03]  /*0cc0*/  LDC.64 R10, c[0x0][0x3b0] ;  /* 0x0000ec00ff0a7b82 */ /* 0x000f260000000a00 */
[----:B------:R5:W-:Y:S01]  /*0cd0*/  STS [UR8+0x24], R6 ;  /* 0x00002406ff007988 */ /* 0x000be20008000808 */
[--C-:B----4-:R-:W-:Y:S02]  /*0ce0*/  SHF.R.U32.HI R9, RZ, 0x4, R11.reuse ;  /* 0x00000004ff097819 */ /* 0x110fe4000001160b */
[----:B------:R-:W-:-:S05]  /*0cf0*/  SHF.R.U64 R5, R10, 0x4, R11 ;  /* 0x000000040a057819 */ /* 0x000fca000000120b */
[----:B------:R5:W-:Y:S01]  /*0d00*/  STS [UR8+0xc], R5 ;  /* 0x00000c05ff007988 */ /* 0x000be20008000808 */
[----:B--2---:R-:W-:-:S05]  /*0d10*/  LOP3.LUT R4, R4, 0xf, R9, 0xb8, !PT ;  /* 0x0000000f04047812 */ /* 0x004fca00078eb809 */
[----:B------:R5:W-:Y:S02]  /*0d20*/  STS [UR8+0x1c], R4 ;  /* 0x00001c04ff007988 */ /* 0x000be40008000808 */
.L_x_28:
[----:B------:R-:W-:Y:S05]  /*0d30*/  BSYNC.RECONVERGENT B2 ;  /* 0x0000000000027941 */ /* 0x000fea0003800200 */
.L_x_27:
[----:B------:R-:W-:Y:S04]  /*0d40*/  BSSY.RECONVERGENT B3, `(.L_x_29) ;  /* 0x000001d000037945 */ /* 0x000fe80003800200 */
[----:B------:R-:W-:Y:S04]  /*0d50*/  BSSY.RELIABLE B2, `(.L_x_30) ;  /* 0x0000018000027945 */ /* 0x000fe80003800100 */
[----:B------:R-:W-:Y:S05]  /*0d60*/  @P3 BRA `(.L_x_31) ;  /* 0x00000000001c3947 */ /* 0x000fea0003800000 */
[----:B----45:R-:W2:Y:S02]  /*0d70*/  LDS R4, [UR8+0x34] ;  /* 0x00003408ff047984 */ /* 0x030ea40008000800 */
[----:B--2---:R-:W-:-:S05]  /*0d80*/  LOP3.LUT R4, R4, 0x7, RZ, 0xb8, !PT ;  /* 0x0000000704047812 */ /* 0x004fca00078eb8ff */
[----:B------:R2:W-:Y:S01]  /*0d90*/  STS [UR8+0x34], R4 ;  /* 0x00003404ff007988 */ /* 0x0005e20008000808 */
[----:B------:R-:W-:Y:S05]  /*0da0*/  @P3 BRA `(.L_x_32) ;  /* 0x00000000001c3947 */ /* 0x000fea0003800000 */
[----:B--2---:R-:W2:Y:S02]  /*0db0*/  LDS R4, [UR8+0x34] ;  /* 0x00003408ff047984 */ /* 0x004ea40008000800 */
[----:B--2---:R-:W-:-:S05]  /*0dc0*/  LOP3.LUT R4, R4, 0x38, RZ, 0xb8, !PT ;  /* 0x0000003804047812 */ /* 0x004fca00078eb8ff */
[----:B------:R2:W-:Y:S02]  /*0dd0*/  STS [UR8+0x34], R4 ;  /* 0x00003404ff007988 */ /* 0x0005e40008000808 */
.L_x_31:
[----:B------:R-:W-:Y:S05]  /*0de0*/  @P3 BRA `(.L_x_33) ;  /* 0x00000000001c3947 */ /* 0x000fea0003800000 */
[----:B--2-45:R-:W2:Y:S02]  /*0df0*/  LDS R4, [UR8+0x8] ;  /* 0x00000808ff047984 */ /* 0x034ea40008000800 */
[----:B--2---:R-:W-:-:S05]  /*0e00*/  LOP3.LUT R4, R4, 0x780, RZ, 0xb8, !PT ;  /* 0x0000078004047812 */ /* 0x004fca00078eb8ff */
[----:B------:R4:W-:Y:S02]  /*0e10*/  STS [UR8+0x8], R4 ;  /* 0x00000804ff007988 */ /* 0x0009e40008000808 */
.L_x_32:
[----:B------:R-:W-:Y:S05]  /*0e20*/  @P3 BRA `(.L_x_34) ;  /* 0x0000000000283947 */ /* 0x000fea0003800000 */
[----:B--2-4-:R-:W2:Y:S02]  /*0e30*/  LDS R4, [UR8+0x8] ;  /* 0x00000808ff047984 */ /* 0x014ea40008000800 */
[----:B--2---:R-:W-:-:S05]  /*0e40*/  LOP3.LUT R4, R4, 0x1800, RZ, 0xb8, !PT ;  /* 0x0000180004047812 */ /* 0x004fca00078eb8ff */
[----:B------:R2:W-:Y:S02]  /*0e50*/  STS [UR8+0x8], R4 ;  /* 0x00000804ff007988 */ /* 0x0005e40008000808 */
.L_x_33:
[----:B------:R-:W-:Y:S05]  /*0e60*/  @P3 BREAK.RELIABLE B2 ;  /* 0x0000000000023942 */ /* 0x000fea0003800100 */
[----:B------:R-:W-:Y:S05]  /*0e70*/  @P3 BRA `(.L_x_35) ;  /* 0x0000000000243947 */ /* 0x000fea0003800000 */
[----:B--2-45:R-:W2:Y:S01]  /*0e80*/  LDS R4, [UR8+0x8] ;  /* 0x00000808ff047984 */ /* 0x034ea20008000800 */
[----:B------:R-:W-:-:S05]  /*0e90*/  IMAD.MOV.U32 R5, RZ, RZ, 0x6000 ;  /* 0x00006000ff057424 */ /* 0x000fca00078e00ff */
[----:B--2---:R-:W-:-:S04]  /*0ea0*/  LOP3.LUT R4, R4, 0x4000, R5, 0xd8, !PT ;  /* 0x0000400004047812 */ /* 0x004fc800078ed805 */
[----:B------:R-:W-:-:S05]  /*0eb0*/  LOP3.LUT R4, R4, 0x400000, RZ, 0xb8, !PT ;  /* 0x0040000004047812 */ /* 0x000fca00078eb8ff */
[----:B------:R5:W-:Y:S02]  /*0ec0*/  STS [UR8+0x8], R4 ;  /* 0x00000804ff007988 */ /* 0x000be40008000808 */
.L_x_34:
[----:B------:R-:W-:Y:S05]  /*0ed0*/  BSYNC.RELIABLE B2 ;  /* 0x0000000000027941 */ /* 0x000fea0003800100 */
.L_x_30:
[----:B--2-45:R-:W2:Y:S02]  /*0ee0*/  @!P3 LDS R4, [UR8+0x8] ;  /* 0x00000808ff04b984 */ /* 0x034ea40008000800 */
[----:B--2---:R-:W-:-:S05]  /*0ef0*/  @!P3 LOP3.LUT R4, R4, 0x8000, RZ, 0xb8, !PT ;  /* 0x000080000404b812 */ /* 0x004fca00078eb8ff */
[----:B------:R2:W-:Y:S02]  /*0f00*/  @!P3 STS [UR8+0x8], R4 ;  /* 0x00000804ff00b988 */ /* 0x0005e40008000808 */
.L_x_35:
[----:B------:R-:W-:Y:S05]  /*0f10*/  BSYNC.RECONVERGENT B3 ;  /* 0x0000000000037941 */ /* 0x000fea0003800200 */
.L_x_29:
[----:B------:R-:W-:Y:S05]  /*0f20*/  WARPSYNC.ALL ;  /* 0x0000000000007948 */ /* 0x000fea0003800000 */
[----:B------:R-:W-:Y:S01]  /*0f30*/  NOP ;  /* 0x0000000000007918 */ /* 0x000fe20000000000 */
[----:B------:R-:W-:-:S04]  /*0f40*/  UIADD3 UR5, UPT, UPT, UR4, 0x80, URZ ;  /* 0x0000008004057890 */ /* 0x000fc8000fffe0ff */
[----:B------:R-:W-:-:S04]  /*0f50*/  UIADD3 UR26, UP0, UPT, UR5, UR20, URZ ;  /* 0x00000014051a7290 */ /* 0x000fc8000ff1e0ff */
[----:B------:R-:W-:Y:S01]  /*0f60*/  ULEA.HI.X.SX32 UR27, UR5, UR21, 0x1, UP0 ;  /* 0x00000015051b7291 */ /* 0x000fe200080f0eff */
[----:B------:R-:W-:Y:S11]  /*0f70*/  @P0 BRA `(.L_x_36) ;  /* 0x0000000000300947 */ /* 0x000ff60003800000 */
[----:B--2-45:R-:W2:Y:S01]  /*0f80*/  S2R R4, SR_LANEID ;  /* 0x0000000000047919 */ /* 0x034ea20000000000 */
[----:B------:R-:W-:Y:S05]  /*0f90*/  WARPSYNC.ALL ;  /* 0x0000000000007948 */ /* 0x000fea0003800000 */
[----:B------:R-:W-:Y:S01]  /*0fa0*/  NOP ;  /* 0x0000000000007918 */ /* 0x000fe20000000000 */
[----:B--2---:R-:W-:-:S05]  /*0fb0*/  IMAD.SHL.U32 R8, R4, 0x4, RZ ;  /* 0x0000000404087824 */ /* 0x004fca00078e00ff */
[----:B------:R-:W2:Y:S01]  /*0fc0*/  LDS R9, [R8+UR8] ;  /* 0x0000000808097984 */ /* 0x000ea20008000800 */
[----:B------:R-:W-:-:S05]  /*0fd0*/  IADD3 R4, P1, PT, R8, UR26, RZ ;  /* 0x0000001a08047c10 */ /* 0x000fca000ff3e0ff */
[----:B------:R-:W-:-:S05]  /*0fe0*/  IMAD.X R5, RZ, RZ, UR27, P1 ;  /* 0x0000001bff057e24 */ /* 0x000fca00088e06ff */
[----:B--2---:R2:W4:Y:S01]  /*0ff0*/  ATOMG.E.EXCH.STRONG.GPU PT, RZ, [R4], R9 ;  /* 0x0000000904ff73a8 */ /* 0x00452200041ee100 */
[----:B------:R-:W-:-:S04]  /*1000*/  DEPBAR {5,4,3,2,1,0} ;  /* 0x0000003f0000791a */ /* 0x000fc80000000000 */
[----:B------:R-:W5:Y:S02]  /*1010*/  CCTL.E.C.LDCU.IV.DEEP [UR26] ;  /* 0x000000001a007540 */ /* 0x000f640009c08000 */
[----:B-----5:R2:W-:Y:S01]  /*1020*/  UTMACCTL.IV [UR26] ;  /* 0x000000001a0079b9 */ /* 0x0205e20008000000 */
[----:B------:R-:W-:Y:S01]  /*1030*/  NOP ;  /* 0x0000000000007918 */ /* 0x000fe20000000000 */
.L_x_36:
[----:B------:R-:W-:Y:S05]  /*1040*/  @P0 BRA `(.L_x_37) ;  /* 0x00000000000c0947 */ /* 0x000fea0003800000 */
[----:B------:R0:W-:Y:S01]  /*1050*/  UTMACMDFLUSH ;  /* 0x00000000000079b7 */ /* 0x0001e20000000000 */
[----:B------:R-:W-:Y:S05]  /*1060*/  @P0 BRA `(.L_x_37) ;  /* 0x0000000000040947 */ /* 0x000fea0003800000 */
[----:B------:R-:W-:-:S04]  /*1070*/  DEPBAR.LE SB0, 0x0 ;  /* 0x000080000000791a */ /* 0x000fc80000000000 */
.L_x_37:
[----:B------:R-:W-:Y:S05]  /*1080*/  WARPSYNC.ALL ;  /* 0x0000000000007948 */ /* 0x000fea0003800000 */
[----:B------:R-:W-:Y:S01]  /*1090*/  NOP ;  /* 0x0000000000007918 */ /* 0x000fe20000000000 */
[----:B----4-:R-:W-:Y:S06]  /*10a0*/  BAR.SYNC.DEFER_BLOCKING 0x0 ;  /* 0x0000000000007b1d */ /* 0x010fec0000010000 */
[----:B------:R-:W-:Y:S02]  /*10b0*/  BSSY.RECONVERGENT B3, `(.L_x_38) ;  /* 0x000000b000037945 */ /* 0x000fe40003800200 */
[----:B------:R-:W-:Y:S06]  /*10c0*/  BAR.SYNC.DEFER_BLOCKING 0x0 ;  /* 0x0000000000007b1d */ /* 0x000fec0000010000 */
[----:B------:R4:W-:Y:S01]  /*10d0*/  @!P0 STS [R3], RZ ;  /* 0x000000ff03008388 */ /* 0x0009e20000000800 */
[----:B------:R-:W-:Y:S01]  /*10e0*/  NOP ;  /* 0x0000000000007918 */ /* 0x000fe20000000000 */
[----:B------:R-:W-:Y:S05]  /*10f0*/  @P3 BRA `(.L_x_39) ;  /* 0x0000000000183947 */ /* 0x000fea0003800000 */
[----:B---34-:R-:W3:Y:S01]  /*1100*/  LDS R3, [UR8+0x8] ;  /* 0x00000808ff037984 */ /* 0x018ee20008000800 */
[----:B--2---:R-:W2:Y:S01]  /*1110*/  LDC.64 R8, c[0x0][0x390] ;  /* 0x0000e400ff087b82 */ /* 0x004ea20000000a00 */
[----:B-----5:R-:W-:Y:S02]  /*1120*/  IMAD.MOV.U32 R4, RZ, RZ, 0x70 ;  /* 0x00000070ff047424 */ /* 0x020fe400078e00ff */
[----:B--2---:R2:W-:Y:S03]  /*1130*/  STS.64 [UR8], R8 ;  /* 0x00000008ff007988 */ /* 0x0045e60008000a08 */
[----:B---3--:R-:W-:-:S05]  /*1140*/  LOP3.LUT R3, R3, 0x10, R4, 0xd8, !PT ;  /* 0x0000001003037812 */ /* 0x008fca00078ed804 */
[----:B------:R2:W-:Y:S02]  /*1150*/  STS [UR8+0x8], R3 ;  /* 0x00000803ff007988 */ /* 0x0005e40008000808 */
.L_x_39:
[----:B--2---:R-:W-:Y:S05]  /*1160*/  BSYNC.RECONVERGENT B3 ;  /* 0x0000000000037941 */ /* 0x004fea0003800200 */
.L_x_38:
[----:B------:R-:W-:Y:S04]  /*1170*/  BSSY.RECONVERGENT B4, `(.L_x_40) ;  /* 0x0000033000047945 */ /* 0x000fe80003800200 */
[----:B------:R-:W-:Y:S04]  /*1180*/  BSSY.RELIABLE B3, `(.L_x_41) ;  /* 0x000002e000037945 */ /* 0x000fe80003800100 */
[----:B------:R-:W-:Y:S05]  /*1190*/  @P3 BRA `(.L_x_42) ;  /* 0x0000000000243947 */ /* 0x000fea0003800000 */
[----:B---34-:R-:W2:Y:S01]  /*11a0*/  LDS R3, [UR8+0x34] ;  /* 0x00003408ff037984 */ /* 0x018ea20008000800 */
[----:B-----5:R-:W-:-:S05]  /*11b0*/  IMAD.MOV.U32 R4, RZ, RZ, 0x7f000000 ;  /* 0x7f000000ff047424 */ /* 0x020fca00078e00ff */
[----:B--2---:R-:W-:-:S05]  /*11c0*/  LOP3.LUT R3, R3, 0xff000000, R4, 0xb8, !PT ;  /* 0xff00000003037812 */ /* 0x004fca00078eb804 */
[----:B------:R2:W-:Y:S01]  /*11d0*/  STS [UR8+0x34], R3 ;  /* 0x00003403ff007988 */ /* 0x0005e20008000808 */
[----:B------:R-:W-:Y:S05]  /*11e0*/  @P3 BRA `(.L_x_43) ;  /* 0x0000000000183947 */ /* 0x000fea0003800000 */
[----:B--2---:R-:W2:Y:S01]  /*11f0*/  LDS R3, [UR8+0x38] ;  /* 0x00003808ff037984 */ /* 0x004ea20008000800 */
[----:B------:R-:W-:-:S05]  /*1200*/  IMAD.MOV.U32 R4, RZ, RZ, 0x7f ;  /* 0x0000007fff047424 */ /* 0x000fca00078e00ff */
[----:B--2---:R-:W-:-:S05]  /*1210*/  LOP3.LUT R3, R3, 0xff, R4, 0xb8, !PT ;  /* 0x000000ff03037812 */ /* 0x004fca00078eb804 */
[----:B------:R2:W-:Y:S02]  /*1220*/  STS [UR8+0x38], R3 ;  /* 0x00003803ff007988 */ /* 0x0005e40008000808 */
.L_x_42:
[----:B------:R-:W-:Y:S05]  /*1230*/  @P3 BRA `(.L_x_44) ;  /* 0x00000000000c3947 */ /* 0x000fea0003800000 */
[----:B------:R2:W-:Y:S02]  /*1240*/  STS [UR8+0x20], R6 ;  /* 0x00002006ff007988 */ /* 0x0005e40008000808 */
.L_x_43:
[----:B------:R-:W-:Y:S05]  /*1250*/  @P3 BRA `(.L_x_45) ;  /* 0x0000000000243947 */ /* 0x000fea0003800000 */
[----:B------:R2:W-:Y:S02]  /*1260*/  STS [UR8+0x24], R7 ;  /* 0x00002407ff007988 */ /* 0x0005e40008000808 */
.L_x_44:
[----:B------:R-:W-:Y:S05]  /*1270*/  @P3 BRA `(.L_x_46) ;  /* 0x00000000002c3947 */ /* 0x000fea0003800000 */
[----:B--234-:R-:W2:Y:S01]  /*1280*/  LDS R3, [UR8+0x1c] ;  /* 0x00001c08ff037984 */ /* 0x01cea20008000800 */
[----:B-----5:R-:W3:Y:S02]  /*1290*/  LDC.64 R4, c[0x0][0x3b8] ;  /* 0x0000ee00ff047b82 */ /* 0x020ee40000000a00 */
[--C-:B---3--:R-:W-:Y:S02]  /*12a0*/  SHF.R.U32.HI R6, RZ, 0x4, R5.reuse ;  /* 0x00000004ff067819 */ /* 0x108fe40000011605 */
[----:B------:R-:W-:-:S05]  /*12b0*/  SHF.R.U64 R4, R4, 0x4, R5 ;  /* 0x0000000404047819 */ /* 0x000fca0000001205 */
[----:B------:R3:W-:Y:S01]  /*12c0*/  STS [UR8+0xc], R4 ;  /* 0x00000c04ff007988 */ /* 0x0007e20008000808 */
[----:B--2---:R-:W-:-:S05]  /*12d0*/  LOP3.LUT R3, R3, 0xf, R6, 0xb8, !PT ;  /* 0x0000000f03037812 */ /* 0x004fca00078eb806 */
[----:B------:R3:W-:Y:S02]  /*12e0*/  STS [UR8+0x1c], R3 ;  /* 0x00001c03ff007988 */ /* 0x0007e40008000808 */
.L_x_45:
[----:B------:R-:W-:Y:S05]  /*12f0*/  @P3 BRA `(.L_x_47) ;  /* 0x00000000001c3947 */ /* 0x000fea0003800000 */
[----:B--234-:R-:W2:Y:S02]  /*1300*/  LDS R3, [UR8+0x34] ;  /* 0x00003408ff037984 */ /* 0x01cea40008000800 */
[----:B--2---:R-:W-:-:S05]  /*1310*/  LOP3.LUT R3, R3, 0x7, RZ, 0xb8, !PT ;  /* 0x0000000703037812 */ /* 0x004fca00078eb8ff */
[----:B------:R2:W-:Y:S02]  /*1320*/  STS [UR8+0x34], R3 ;  /* 0x00003403ff007988 */ /* 0x0005e40008000808 */
.L_x_46:
[----:B------:R-:W-:Y:S05]  /*1330*/  @P3 BRA `(.L_x_48) ;  /* 0x00000000001c3947 */ /* 0x000fea0003800000 */
[----:B--234-:R-:W2:Y:S02]  /*1340*/  LDS R3, [UR8+0x34] ;  /* 0x00003408ff037984 */ /* 0x01cea40008000800 */
[----:B--2---:R-:W-:-:S05]  /*1350*/  LOP3.LUT R3, R3, 0x38, RZ, 0xb8, !PT ;  /* 0x0000003803037812 */ /* 0x004fca00078eb8ff */
[----:B------:R2:W-:Y:S02]  /*1360*/  STS [UR8+0x34], R3 ;  /* 0x00003403ff007988 */ /* 0x0005e40008000808 */
.L_x_47:
[----:B------:R-:W-:Y:S05]  /*1370*/  @P3 BRA `(.L_x_49) ;  /* 0x00000000001c3947 */ /* 0x000fea0003800000 */
[----:B--234-:R-:W2:Y:S02]  /*1380*/  LDS R3, [UR8+0x8] ;  /* 0x00000808ff037984 */ /* 0x01cea40008000800 */
[----:B--2---:R-:W-:-:S05]  /*1390*/  LOP3.LUT R3, R3, 0x780, RZ, 0xb8, !PT ;  /* 0x0000078003037812 */ /* 0x004fca00078eb8ff */
[----:B------:R2:W-:Y:S02]  /*13a0*/  STS [UR8+0x8], R3 ;  /* 0x00000803ff007988 */ /* 0x0005e40008000808 */
.L_x_48:
[----:B------:R-:W-:Y:S05]  /*13b0*/  @P3 BRA `(.L_x_50) ;  /* 0x0000000000283947 */ /* 0x000fea0003800000 */
[----:B--234-:R-:W2:Y:S02]  /*13c0*/  LDS R3, [UR8+0x8] ;  /* 0x00000808ff037984 */ /* 0x01cea40008000800 */
[----:B--2---:R-:W-:-:S05]  /*13d0*/  LOP3.LUT R3, R3, 0x1800, RZ, 0xb8, !PT ;  /* 0x0000180003037812 */ /* 0x004fca00078eb8ff */
[----:B------:R2:W-:Y:S02]  /*13e0*/  STS [UR8+0x8], R3 ;  /* 0x00000803ff007988 */ /* 0x0005e40008000808 */
.L_x_49:
[----:B------:R-:W-:Y:S05]  /*13f0*/  @P3 BREAK.RELIABLE B3 ;  /* 0x0000000000033942 */ /* 0x000fea0003800100 */
[----:B------:R-:W-:Y:S05]  /*1400*/  @P3 BRA `(.L_x_51) ;  /* 0x0000000000243947 */ /* 0x000fea0003800000 */
[----:B--234-:R-:W2:Y:S01]  /*1410*/  LDS R3, [UR8+0x8] ;  /* 0x00000808ff037984 */ /* 0x01cea20008000800 */
[----:B-----5:R-:W-:-:S05]  /*1420*/  IMAD.MOV.U32 R4, RZ, RZ, 0x6000 ;  /* 0x00006000ff047424 */ /* 0x020fca00078e00ff */
[----:B--2---:R-:W-:-:S04]  /*1430*/  LOP3.LUT R3, R3, 0x6000, R4, 0xd8, !PT ;  /* 0x0000600003037812 */ /* 0x004fc800078ed804 */
[----:B------:R-:W-:-:S05]  /*1440*/  LOP3.LUT R3, R3, 0x400000, RZ, 0xb8, !PT ;  /* 0x0040000003037812 */ /* 0x000fca00078eb8ff */
[----:B------:R2:W-:Y:S02]  /*1450*/  STS [UR8+0x8], R3 ;  /* 0x00000803ff007988 */ /* 0x0005e40008000808 */
.L_x_50:
[----:B------:R-:W-:Y:S05]  /*1460*/  BSYNC.RELIABLE B3 ;  /* 0x0000000000037941 */ /* 0x000fea0003800100 */
.L_x_41:
[----:B--234-:R-:W2:Y:S02]  /*1470*/  @!P3 LDS R3, [UR8+0x8] ;  /* 0x00000808ff03b984 */ /* 0x01cea40008000800 */
[----:B--2---:R-:W-:-:S05]  /*1480*/  @!P3 LOP3.LUT R3, R3, 0x8000, RZ, 0xb8, !PT ;  /* 0x000080000303b812 */ /* 0x004fca00078eb8ff */
[----:B------:R2:W-:Y:S02]  /*1490*/  @!P3 STS [UR8+0x8], R3 ;  /* 0x00000803ff00b988 */ /* 0x0005e40008000808 */
.L_x_51:
[----:B------:R-:W-:Y:S05]  /*14a0*/  BSYNC.RECONVERGENT B4 ;  /* 0x0000000000047941 */ /* 0x000fea0003800200 */
.L_x_40:
[----:B------:R-:W-:Y:S05]  /*14b0*/  WARPSYNC.ALL ;  /* 0x0000000000007948 */ /* 0x000fea0003800000 */
[----:B------:R-:W-:Y:S01]  /*14c0*/  NOP ;  /* 0x0000000000007918 */ /* 0x000fe20000000000 */
[----:B------:R-:W-:-:S04]  /*14d0*/  UIADD3 UR4, UPT, UPT, UR4, 0x100, URZ ;  /* 0x0000010004047890 */ /* 0x000fc8000fffe0ff */
[----:B------:R-:W-:-:S04]  /*14e0*/  UIADD3 UR20, UP0, UPT, UR4, UR20, URZ ;  /* 0x0000001404147290 */ /* 0x000fc8000ff1e0ff */
[----:B------:R-:W-:Y:S01]  /*14f0*/  ULEA.HI.X.SX32 UR21, UR4, UR21, 0x1, UP0 ;  /* 0x0000001504157291 */ /* 0x000fe200080f0eff */
[----:B------:R-:W-:Y:S11]  /*1500*/  @P0 BRA `(.L_x_52) ;  /* 0x0000000000300947 */ /* 0x000ff60003800000 */
[----:B--234-:R-:W2:Y:S01]  /*1510*/  S2R R3, SR_LANEID ;  /* 0x0000000000037919 */ /* 0x01cea20000000000 */
[----:B------:R-:W-:Y:S05]  /*1520*/  WARPSYNC.ALL ;  /* 0x0000000000007948 */ /* 0x000fea0003800000 */
[----:B------:R-:W-:Y:S01]  /*1530*/  NOP ;  /* 0x0000000000007918 */ /* 0x000fe20000000000 */
[----:B--2--5:R-:W-:-:S05]  /*1540*/  IMAD.SHL.U32 R6, R3, 0x4, RZ ;  /* 0x0000000403067824 */ /* 0x024fca00078e00ff */
        /* <DEDUP_REMOVED lines=8> */
.L_x_52:
[----:B------:R-:W-:Y:S05]  /*15d0*/  @P0 BRA `(.L_x_53) ;  /* 0x00000000000c0947 */ /* 0x000fea0003800000 */
[----:B------:R0:W-:Y:S01]  /*15e0*/  UTMACMDFLUSH ;  /* 0x00000000000079b7 */ /* 0x0001e20000000000 */
[----:B------:R-:W-:Y:S05]  /*15f0*/  @P0 BRA `(.L_x_53) ;  /* 0x0000000000040947 */ /* 0x000fea0003800000 */
[----:B------:R-:W-:-:S04]  /*1600*/  DEPBAR.LE SB0, 0x0 ;  /* 0x000080000000791a */ /* 0x000fc80000000000 */
.L_x_53:
[----:B------:R-:W-:Y:S05]  /*1610*/  WARPSYNC.ALL ;  /* 0x0000000000007948 */ /* 0x000fea0003800000 */
[----:B------:R-:W-:Y:S01]  /*1620*/  NOP ;  /* 0x0000000000007918 */ /* 0x000fe20000000000 */
[----:B---3--:R-:W-:Y:S01]  /*1630*/  BAR.SYNC.DEFER_BLOCKING 0x0 ;  /* 0x0000000000007b1d */ /* 0x008fe20000010000 */
[----:B--2-4-:R-:W-:Y:S01]  /*1640*/  SHF.R.U32.HI R3, RZ, 0x5, R0 ;  /* 0x00000005ff037819 */ /* 0x014fe20000011600 */
[----:B------:R-:W-:-:S03]  /*1650*/  USHF.L.U32 UR15, UR15, 0x8, URZ ;  /* 0x000000080f0f7899 */ /* 0x000fc600080006ff */
[----:B------:R-:W-:Y:S01]  /*1660*/  R2UR UR22, R3 ;  /* 0x00000000031672ca */ /* 0x000fe200000e0000 */
[----:B------:R-:W-:Y:S01]  /*1670*/  VOTEU.ALL UP0, P3 ;  /* 0x0000000000ff7886 */ /* 0x000fe20001800000 */
[----:B------:R-:W-:Y:S01]  /*1680*/  UMOV UR4, 0x1 ;  /* 0x0000000100047882 */ /* 0x000fe20000000000 */
[----:B------:R-:W-:Y:S01]  /*1690*/  VOTEU.ALL UP1, P3 ;  /* 0x0000000000ff7886 */ /* 0x000fe20001820000 */
[----:B------:R-:W-:Y:S02]  /*16a0*/  BSSY.RECONVERGENT B4, `(.L_x_54) ;  /* 0x0000018000047945 */ /* 0x000fe40003800200 */
[----:B------:R-:W-:-:S04]  /*16b0*/  @!UP0 UIADD3 UR10, UPT, UPT, -UR4, 0x100000, URZ ;  /* 0x00100000040a8890 */ /* 0x000fc8000fffe1ff */
[----:B------:R-:W-:Y:S02]  /*16c0*/  @!UP0 USHF.L.U32 UR11, UR10, 0xb, URZ ;  /* 0x0000000b0a0b8899 */ /* 0x000fe400080006ff */
[----:B------:R-:W-:Y:S02]  /*16d0*/  @!UP0 USHF.L.U32 UR10, UR10, 0x1, URZ ;  /* 0x000000010a0a8899 */ /* 0x000fe400080006ff */
[----:B------:R-:W-:-:S04]  /*16e0*/  @!UP0 UIADD3 UR4, UPT, UPT, -UR4, 0x100000, URZ ;  /* 0x0010000004048890 */ /* 0x000fc8000fffe1ff */
[----:B------:R-:W-:Y:S02]  /*16f0*/  @!UP0 USHF.L.U32 UR5, UR4, 0xb, URZ ;  /* 0x0000000b04058899 */ /* 0x000fe400080006ff */
[----:B------:R-:W-:Y:S01]  /*1700*/  @!UP0 USHF.L.U32 UR4, UR4, 0x1, URZ ;  /* 0x0000000104048899 */ /* 0x000fe200080006ff */
[----:B------:R-:W-:Y:S01]  /*1710*/  VOTEU.ALL UP0, P3 ;  /* 0x0000000000ff7886 */ /* 0x000fe20001800000 */
[----:B------:R-:W2:Y:S04]  /*1720*/  FENCE.VIEW.ASYNC.S ;  /* 0x00000000000073c6 */ /* 0x000ea80000000000 */
[----:B--2---:R2:W3:Y:S06]  /*1730*/  @!UP0 SYNCS.EXCH.64 URZ, [UR8+0x18000], UR10 ;  /* 0x0180000a08ff85b2 */ /* 0x0044ec0008000100 */
[----:B------:R2:W3:Y:S02]  /*1740*/  @!UP1 SYNCS.EXCH.64 URZ, [UR8+0x18020], UR4 ;  /* 0x0180200408ff95b2 */ /* 0x0004e40008000100 */
[----:B---3--:R-:W-:Y:S06]  /*1750*/  BAR.SYNC.DEFER_BLOCKING 0x0 ;  /* 0x0000000000007b1d */ /* 0x008fec0000010000 */
[----:B------:R-:W-:Y:S05]  /*1760*/  @P3 BRA `(.L_x_55) ;  /* 0x00000000002c3947 */ /* 0x000fea0003800000 */
[----:B--2---:R-:W-:Y:S02]  /*1770*/  UMOV UR4, 0x1 ;  /* 0x0000000100047882 */ /* 0x004fe40000000000 */
[----:B------:R-:W-:-:S04]  /*1780*/  UIADD3 UR10, UPT, UPT, -UR4, 0x100000, URZ ;  /* 0x00100000040a7890 */ /* 0x000fc8000fffe1ff */
[----:B------:R-:W-:Y:S02]  /*1790*/  USHF.L.U32 UR11, UR10, 0xb, URZ ;  /* 0x0000000b0a0b7899 */ /* 0x000fe400080006ff */
[----:B------:R-:W-:Y:S02]  /*17a0*/  USHF.L.U32 UR10, UR10, 0x1, URZ ;  /* 0x000000010a0a7899 */ /* 0x000fe400080006ff */
[----:B------:R-:W-:-:S04]  /*17b0*/  UIADD3 UR4, UPT, UPT, -UR4, 0x100000, URZ ;  /* 0x0010000004047890 */ /* 0x000fc8000fffe1ff */
[----:B------:R-:W-:Y:S02]  /*17c0*/  USHF.L.U32 UR5, UR4, 0xb, URZ ;  /* 0x0000000b04057899 */ /* 0x000fe400080006ff */
[----:B------:R-:W-:Y:S01]  /*17d0*/  USHF.L.U32 UR4, UR4, 0x1, URZ ;  /* 0x0000000104047899 */ /* 0x000fe200080006ff */
[----:B------:R-:W2:Y:S03]  /*17e0*/  FENCE.VIEW.ASYNC.S ;  /* 0x00000000000073c6 */ /* 0x000ea60000000000 */
[----:B--2---:R3:W4:Y:S08]  /*17f0*/  SYNCS.EXCH.64 URZ, [UR8+0x18008], UR10 ;  /* 0x0180080a08ff75b2 */ /* 0x0047300008000100 */
[----:B------:R3:W2:Y:S02]  /*1800*/  SYNCS.EXCH.64 URZ, [UR8+0x18028], UR4 ;  /* 0x0180280408ff75b2 */ /* 0x0006a40008000100 */
[----:B---3--:R-:W-:Y:S01]  /*1810*/  NOP ;  /* 0x0000000000007918 */ /* 0x008fe20000000000 */
.L_x_55:
[----:B--2---:R-:W-:Y:S05]  /*1820*/  BSYNC.RECONVERGENT B4 ;  /* 0x0000000000047941 */ /* 0x004fea0003800200 */
.L_x_54:
[----:B----4-:R-:W-:Y:S06]  /*1830*/  BAR.SYNC.DEFER_BLOCKING 0x0 ;  /* 0x0000000000007b1d */ /* 0x010fec0000010000 */
[----:B------:R-:W-:Y:S04]  /*1840*/  BSSY.RECONVERGENT B4, `(.L_x_56) ;  /* 0x000000d000047945 */ /* 0x000fe80003800200 */
[----:B------:R-:W-:Y:S05]  /*1850*/  @P3 BRA `(.L_x_57) ;  /* 0x00000000002c3947 */ /* 0x000fea0003800000 */
[----:B------:R-:W-:Y:S02]  /*1860*/  UMOV UR4, 0x1 ;  /* 0x0000000100047882 */ /* 0x000fe40000000000 */
[----:B------:R-:W-:-:S04]  /*1870*/  UIADD3 UR10, UPT, UPT, -UR4, 0x100000, URZ ;  /* 0x00100000040a7890 */ /* 0x000fc8000fffe1ff */
[----:B------:R-:W-:Y:S02]  /*1880*/  USHF.L.U32 UR11, UR10, 0xb, URZ ;  /* 0x0000000b0a0b7899 */ /* 0x000fe400080006ff */
[----:B------:R-:W-:Y:S02]  /*1890*/  USHF.L.U32 UR10, UR10, 0x1, URZ ;  /* 0x000000010a0a7899 */ /* 0x000fe400080006ff */
[----:B------:R-:W-:-:S04]  /*18a0*/  UIADD3 UR4, UPT, UPT, -UR4, 0x100000, URZ ;  /* 0x0010000004047890 */ /* 0x000fc8000fffe1ff */
[----:B------:R-:W-:Y:S02]  /*18b0*/  USHF.L.U32 UR5, UR4, 0xb, URZ ;  /* 0x0000000b04057899 */ /* 0x000fe400080006ff */
[----:B------:R-:W-:Y:S01]  /*18c0*/  USHF.L.U32 UR4, UR4, 0x1, URZ ;  /* 0x0000000104047899 */ /* 0x000fe200080006ff */
[----:B------:R-:W2:Y:S03]  /*18d0*/  FENCE.VIEW.ASYNC.S ;  /* 0x00000000000073c6 */ /* 0x000ea60000000000 */
[----:B--2---:R2:W3:Y:S08]  /*18e0*/  SYNCS.EXCH.64 URZ, [UR8+0x18010], UR10 ;  /* 0x0180100a08ff75b2 */ /* 0x0044f00008000100 */
[----:B------:R2:W4:Y:S01]  /*18f0*/  SYNCS.EXCH.64 URZ, [UR8+0x18030], UR4 ;  /* 0x0180300408ff75b2 */ /* 0x0005220008000100 */
[----:B------:R-:W-:Y:S01]  /*1900*/  NOP ;  /* 0x0000000000007918 */ /* 0x000fe20000000000 */
.L_x_57:
[----:B--2---:R-:W-:Y:S05]  /*1910*/  BSYNC.RECONVERGENT B4 ;  /* 0x0000000000047941 */ /* 0x004fea0003800200 */
.L_x_56:
[----:B---34-:R-:W-:Y:S01]  /*1920*/  BAR.SYNC.DEFER_BLOCKING 0x0 ;  /* 0x0000000000007b1d */ /* 0x018fe20000010000 */
[----:B------:R-:W-:Y:S01]  /*1930*/  UIADD3 UR12, UPT, UPT, UR8, 0x18020, URZ ;  /* 0x00018020080c7890 */ /* 0x000fe2000fffe0ff */
[----:B------:R-:W-:Y:S01]  /*1940*/  ISETP.GE.AND P0, PT, R12, 0x1, PT ;  /* 0x000000010c00780c */ /* 0x000fe20003f06270 */
[----:B------:R-:W-:-:S03]  /*1950*/  USHF.L.U32 UR19, UR7, 0x7, URZ ;  /* 0x0000000707137899 */ /* 0x000fc600080006ff */
        /* <DEDUP_REMOVED lines=13> */
.L_x_59:
[----:B--2---:R-:W-:Y:S05]  /*1a30*/  BSYNC.RECONVERGENT B4 ;  /* 0x0000000000047941 */ /* 0x004fea0003800200 */
.L_x_58:
[----:B------:R-:W-:Y:S05]  /*1a40*/  @!P0 BRA `(.L_x_60) ;  /* 0x0000000800148947 */ /* 0x000fea0003800000 */
[----:B---34-:R-:W-:Y:S01]  /*1a50*/  BAR.SYNC.DEFER_BLOCKING 0x0 ;  /* 0x0000000000007b1d */ /* 0x018fe20000010000 */
[----:B------:R-:W-:Y:S01]  /*1a60*/  ELECT P1, URZ, PT ;  /* 0x0000000000ff782f */ /* 0x000fe20003820000 */
[----:B------:R-:W-:Y:S01]  /*1a70*/  @!P3 IMAD.MOV.U32 R3, RZ, RZ, 0x6000 ;  /* 0x00006000ff03b424 */ /* 0x000fe200078e00ff */
[----:B------:R-:W-:Y:S02]  /*1a80*/  UIADD3 UR16, UPT, UPT, UR8, 0x10000, URZ ;  /* 0x0001000008107890 */ /* 0x000fe4000fffe0ff */
[----:B------:R-:W-:Y:S02]  /*1a90*/  ISETP.LT.U32.AND P1, PT, R2, 0x20, P1 ;  /* 0x000000200200780c */ /* 0x000fe40000f21070 */
[----:B------:R-:W-:Y:S01]  /*1aa0*/  ELECT P0, URZ, PT ;  /* 0x0000000000ff782f */ /* 0x000fe20003800000 */
[----:B------:R-:W-:-:S03]  /*1ab0*/  UMOV UR11, UR15 ;  /* 0x0000000f000b7c82 */ /* 0x000fc60008000000 */
[----:B------:R-:W-:-:S07]  /*1ac0*/  ISETP.LT.U32.AND P0, PT, R2, 0x20, P0 ;  /* 0x000000200200780c */ /* 0x000fce0000701070 */
[----:B------:R-:W-:Y:S01]  /*1ad0*/  VOTEU.ANY UP0, P1 ;  /* 0x0000000000ff7886 */ /* 0x000fe20000800100 */
[----:B------:R-:W-:-:S04]  /*1ae0*/  VOTEU.ANY UP2, P1 ;  /* 0x0000000000ff7886 */ /* 0x000fc80000840100 */
[----:B------:R-:W-:Y:S02]  /*1af0*/  @UP0 UIADD3 UR17, UPT, UPT, UR8, 0x18000, URZ ;  /* 0x0001800008110890 */ /* 0x000fe4000fffe0ff */
[----:B------:R2:W-:Y:S01]  /*1b00*/  @!P3 SYNCS.ARRIVE.TRANS64 RZ, [UR8+0x18000], R3 ;  /* 0x01800003ffffb9a7 */ /* 0x0005e20008000008 */
[----:B------:R-:W-:Y:S01]  /*1b10*/  @UP0 UMOV UR18, URZ ;  /* 0x000000ff00120c82 */ /* 0x000fe20008000000 */
[----:B------:R-:W-:Y:S01]  /*1b20*/  BAR.SYNC.DEFER_BLOCKING 0x0 ;  /* 0x0000000000007b1d */ /* 0x000fe20000010000 */
[----:B------:R-:W-:-:S05]  /*1b30*/  UISETP.NE.U32.AND UP0, UPT, UR22, URZ, UPT ;  /* 0x000000ff1600728c */ /* 0x000fca000bf05070 */
[----:B------:R-:W-:Y:S01]  /*1b40*/  VOTEU.ANY UP1, P0 ;  /* 0x0000000000ff7886 */ /* 0x000fe20000020100 */
[----:B------:R-:W-:-:S04]  /*1b50*/  VOTEU.ANY UP3, P0 ;  /* 0x0000000000ff7886 */ /* 0x000fc80000060100 */
[----:B------:R-:W-:Y:S01]  /*1b60*/  @UP1 UIADD3 UR9, UPT, UPT, UR8, 0x18000, URZ ;  /* 0x0001800008091890 */ /* 0x000fe2000fffe0ff */
[----:B------:R-:W-:Y:S01]  /*1b70*/  @UP1 UMOV UR10, URZ ;  /* 0x000000ff000a1c82 */ /* 0x000fe20008000000 */
[----:B------:R2:W-:Y:S01]  /*1b80*/  @UP2 UTMALDG.2D [UR16], [UR24] ;  /* 0x00000010180025b4 */ /* 0x0005e20008008000 */
[----:B------:R3:W-:Y:S06]  /*1b90*/  MEMBAR.ALL.CTA ;  /* 0x0000000000007992 */ /* 0x0007ec0000008000 */
[----:B---3--:R-:W3:Y:S02]  /*1ba0*/  FENCE.VIEW.ASYNC.S ;  /* 0x00000000000073c6 */ /* 0x008ee40000000000 */
[----:B---3--:R-:W-:Y:S06]  /*1bb0*/  BAR.SYNC.DEFER_BLOCKING 0x0 ;  /* 0x0000000000007b1d */ /* 0x008fec0000010000 */
[----:B------:R2:W-:Y:S02]  /*1bc0*/  @UP3 UTMALDG.2D [UR8], [UR26] ;  /* 0x000000081a0035b4 */ /* 0x0005e40008008000 */
[----:B------:R-:W-:Y:S06]  /*1bd0*/  BAR.SYNC.DEFER_BLOCKING 0x0 ;  /* 0x0000000000007b1d */ /* 0x000fec0000010000 */
[----:B------:R-:W3:Y:S02]  /*1be0*/  SYNCS.PHASECHK.TRANS64.TRYWAIT P0, [UR8+0x18000], RZ ;  /* 0x018000ffff0075a7 */ /* 0x000ee40008001108 */
[----:B--23--:R-:W-:Y:S05]  /*1bf0*/  @!P0 BRA `(.L_x_61) ;  /* 0x0000001400808947 */ /* 0x00cfea0003800000 */
.L_x_79:
[----:B------:R-:W-:Y:S05]  /*1c00*/  BRA.U UP0, `(.L_x_62) ;  /* 0x00000001004c7547 */ /* 0x000fea000b800000 */
[----:B------:R-:W-:Y:S02]  /*1c10*/  USHF.R.U32.HI UR4, URZ, 0x4, UR16 ;  /* 0x00000004ff047899 */ /* 0x000fe40008011610 */
[----:B------:R-:W-:Y:S02]  /*1c20*/  USHF.R.U32.HI UR6, URZ, 0x4, UR8 ;  /* 0x00000004ff067899 */ /* 0x000fe40008011608 */
[----:B------:R-:W-:Y:S02]  /*1c30*/  USGXT.U32 UR4, UR4, 0xe ;  /* 0x0000000e0404789a */ /* 0x000fe40008000000 */
[----:B------:R-:W-:Y:S01]  /*1c40*/  USGXT.U32 UR6, UR6, 0xe ;  /* 0x0000000e0606789a */ /* 0x000fe20008000000 */
[----:B------:R-:W-:Y:S01]  /*1c50*/  UMOV UR10, 0xfffffffe ;  /* 0xfffffffe000a7882 */ /* 0x000fe20000000000 */
[----:B------:R-:W-:Y:S01]  /*1c60*/  UMOV UR11, 0x7fffbfdf ;  /* 0x7fffbfdf000b7882 */ /* 0x000fe20000000000 */
[----:B------:R-:W-:Y:S01]  /*1c70*/  UMOV UR5, URZ ;  /* 0x000000ff00057c82 */ /* 0x000fe20008000000 */
[----:B------:R-:W-:Y:S01]  /*1c80*/  UMOV UR7, URZ ;  /* 0x000000ff00077c82 */ /* 0x000fe20008000000 */
[----:B------:R-:W-:-:S02]  /*1c90*/  UIADD3.64 UR16, UPT, UPT, UR4, -UR10, URZ ;  /* 0x8000000a04107297 */ /* 0x000fc4000fffe0ff */
[----:B------:R-:W-:Y:S01]  /*1ca0*/  UIADD3.64 UR10, UPT, UPT, UR6, -UR10, URZ ;  /* 0x8000000a060a7297 */ /* 0x000fe2000fffe0ff */
[----:B------:R-:W-:Y:S01]  /*1cb0*/  UMOV UR28, 0x0 ;  /* 0x00000000001c7882 */ /* 0x000fe20000000000 */
[----:B------:R-:W-:Y:S01]  /*1cc0*/  UMOV UR29, 0x8400010 ;  /* 0x08400010001d7882 */ /* 0x000fe20000000000 */
[----:B------:R-:W-:Y:S01]  /*1cd0*/  UMOV UR5, 0x80004020 ;  /* 0x8000402000057882 */ /* 0x000fe20000000000 */
[----:B------:R-:W-:Y:S01]  /*1ce0*/  UMOV UR7, 0x80004020 ;  /* 0x8000402000077882 */ /* 0x000fe20000000000 */
[----:B------:R-:W-:Y:S01]  /*1cf0*/  UMOV UR30, 0x0 ;  /* 0x00000000001e7882 */ /* 0x000fe20000000000 */
[----:B------:R-:W-:Y:S01]  /*1d00*/  UMOV UR31, 0x8400010 ;  /* 0x08400010001f7882 */ /* 0x000fe20000000000 */
[----:B------:R2:W-:Y:S02]  /*1d10*/  UTCQMMA gdesc[UR4], gdesc[UR6], tmem[UR23], tmem[UR28], idesc[UR29], !UPT ;  /* 0x00ff1c06040075ea */ /* 0x0005e4000f800317 */
[----:B------:R2:W-:Y:S01]  /*1d20*/  UTCQMMA gdesc[UR16], gdesc[UR10], tmem[UR23], tmem[UR30], idesc[UR31], UPT ;  /* 0x00ff1e0a100075ea */ /* 0x0005e2000b800317 */
[----:B------:R-:W-:-:S02]  /*1d30*/  NOP ;  /* 0x0000000000007918 */ /* 0x000fc40000000000 */
.L_x_62:
[----:B------:R-:W-:Y:S01]  /*1d40*/  ELECT P0, URZ, PT ;  /* 0x0000000000ff782f */ /* 0x000fe20003800000 */
[----:B--2---:R-:W-:Y:S01]  /*1d50*/  UMOV UR4, UR12 ;  /* 0x0000000c00047c82 */ /* 0x004fe20008000000 */
[----:B------:R-:W-:Y:S02]  /*1d60*/  UMOV UR5, URZ ;  /* 0x000000ff00057c82 */ /* 0x000fe40008000000 */
[----:B------:R-:W-:-:S13]  /*1d70*/  ISETP.LT.U32.AND P0, PT, R2, 0x20, P0 ;  /* 0x000000200200780c */ /* 0x000fda0000701070 */
[----:B------:R-:W-:Y:S01]  /*1d80*/  VOTEU.ANY UP0, P0 ;  /* 0x0000000000ff7886 */ /* 0x000fe20000000100 */
[----:B------:R-:W-:Y:S01]  /*1d90*/  VOTEU.ANY UP1, P0 ;  /* 0x0000000000ff7886 */ /* 0x000fe20000020100 */
[----:B------:R-:W-:-:S03]  /*1da0*/  ISETP.GE.U32.AND P0, PT, R12, 0x41, PT ;  /* 0x000000410c00780c */ /* 0x000fc60003f06070 */
[----:B------:R-:W-:Y:S02]  /*1db0*/  @UP0 UMOV UR4, UR4 ;  /* 0x0000000400040c82 */ /* 0x000fe40008000000 */
[----:B------:R2:W-:Y:S01]  /*1dc0*/  @UP1 UTCBAR [UR4], URZ ;  /* 0x000000ff040013e9 */ /* 0x0005e200080000ff */
[----:B------:R-:W-:Y:S06]  /*1dd0*/  BAR.SYNC.DEFER_BLOCKING 0x0 ;  /* 0x0000000000007b1d */ /* 0x000fec0000010000 */
[----:B------:R-:W3:Y:S02]  /*1de0*/  SYNCS.PHASECHK.TRANS64.TRYWAIT P1, [UR8+0x18020], RZ ;  /* 0x018020ffff0075a7 */ /* 0x000ee40008021108 */
[----:B--23--:R-:W-:Y:S05]  /*1df0*/  @!P1 BRA `(.L_x_63) ;  /* 0x00000014000c9947 */ /* 0x00cfea0003800000 */
.L_x_80:
[----:B------:R-:W-:Y:S01]  /*1e00*/  UMOV UR4, URZ ;  /* 0x000000ff00047c82 */ /* 0x000fe20008000000 */
[----:B------:R-:W-:Y:S05]  /*1e10*/  @!P0 BRA `(.L_x_60) ;  /* 0x0000000400208947 */ /* 0x000fea0003800000 */
[----:B------:R-:W2:Y:S01]  /*1e20*/  LDCU UR29, c[0x0][0x3a0] ;  /* 0x00007400ff1d77ac */ /* 0x000ea20008000800 */
[----:B------:R-:W-:Y:S01]  /*1e30*/  UMOV UR9, 0x1 ;  /* 0x0000000100097882 */ /* 0x000fe20000000000 */
[----:B------:R-:W-:-:S05]  /*1e40*/  UMOV UR18, 0x40 ;  /* 0x0000004000127882 */ /* 0x000fca0000000000 */
.L_x_67:
[----:B------:R-:W-:Y:S01]  /*1e50*/  BAR.SYNC.DEFER_BLOCKING 0x0 ;  /* 0x0000000000007b1d */ /* 0x000fe20000010000 */
[----:B------:R-:W-:Y:S01]  /*1e60*/  ULEA UR28, UR9, UR8, 0x3 ;  /* 0x00000008091c7291 */ /* 0x000fe2000f8e18ff */
[----:B------:R-:W-:Y:S01]  /*1e70*/  @!P3 IMAD.MOV.U32 R3, RZ, RZ, 0x6000 ;  /* 0x00006000ff03b424 */ /* 0x000fe200078e00ff */
[----:B------:R-:W-:Y:S01]  /*1e80*/  ELECT P1, URZ, PT ;  /* 0x0000000000ff782f */ /* 0x000fe20003820000 */
[----:B------:R-:W-:-:S03]  /*1e90*/  ULEA UR16, UR9, UR8, 0xd ;  /* 0x0000000809107291 */ /* 0x000fc6000f8e68ff */
[----:B------:R-:W-:Y:S02]  /*1ea0*/  ISETP.LT.U32.AND P1, PT, R2, 0x20, P1 ;  /* 0x000000200200780c */ /* 0x000fe40000f21070 */
[----:B------:R-:W-:Y:S01]  /*1eb0*/  ELECT P0, URZ, PT ;  /* 0x0000000000ff782f */ /* 0x000fe20003800000 */
[----:B------:R-:W-:-:S03]  /*1ec0*/  UIADD3 UR16, UPT, UPT, UR16, 0x10000, URZ ;  /* 0x0001000010107890 */ /* 0x000fc6000fffe0ff */
[----:B------:R-:W-:Y:S01]  /*1ed0*/  ISETP.LT.U32.AND P0, PT, R2, 0x20, P0 ;  /* 0x000000200200780c */ /* 0x000fe20000701070 */
[----:B------:R-:W-:Y:S01]  /*1ee0*/  ULEA UR12, UR9, UR8, 0xe ;  /* 0x00000008090c7291 */ /* 0x000fe2000f8e70ff */
[----:B------:R-:W-:Y:S01]  /*1ef0*/  UMOV UR14, UR18 ;  /* 0x00000012000e7c82 */ /* 0x000fe20008000000 */
[----:B------:R-:W-:-:S04]  /*1f00*/  USHF.L.U32 UR5, UR4, 0x1f, URZ ;  /* 0x0000001f04057899 */ /* 0x000fc800080006ff */
[----:B------:R-:W-:Y:S01]  /*1f10*/  VOTEU.ANY UP0, P1 ;  /* 0x0000000000ff7886 */ /* 0x000fe20000800100 */
[----:B------:R3:W-:Y:S04]  /*1f20*/  @!P3 SYNCS.ARRIVE.TRANS64 RZ, [UR28+0x18000], R3 ;  /* 0x01800003ffffb9a7 */ /* 0x0007e8000800001c */
[----:B------:R-:W-:Y:S01]  /*1f30*/  @UP0 UIADD3 UR17, UPT, UPT, UR28, 0x18000, URZ ;  /* 0x000180001c110890 */ /* 0x000fe2000fffe0ff */
[----:B------:R-:W-:Y:S01]  /*1f40*/  VOTEU.ANY UP0, P1 ;  /* 0x0000000000ff7886 */ /* 0x000fe20000800100 */
[----:B------:R-:W-:Y:S01]  /*1f50*/  BAR.SYNC.DEFER_BLOCKING 0x0 ;  /* 0x0000000000007b1d */ /* 0x000fe20000010000 */
[----:B---3--:R-:W-:-:S05]  /*1f60*/  IMAD.U32 R3, RZ, RZ, UR5 ;  /* 0x00000005ff037e24 */ /* 0x008fca000f8e00ff */
[----:B------:R-:W-:-:S05]  /*1f70*/  VOTEU.ANY UP1, P0 ;  /* 0x0000000000ff7886 */ /* 0x000fca0000020100 */
[----:B------:R-:W-:Y:S01]  /*1f80*/  @UP1 UIADD3 UR13, UPT, UPT, UR28, 0x18000, URZ ;  /* 0x000180001c0d1890 */ /* 0x000fe2000fffe0ff */
[----:B------:R-:W-:Y:S01]  /*1f90*/  VOTEU.ANY UP1, P0 ;  /* 0x0000000000ff7886 */ /* 0x000fe20000020100 */
[----:B------:R3:W-:Y:S01]  /*1fa0*/  @UP0 UTMALDG.2D [UR16], [UR24] ;  /* 0x00000010180005b4 */ /* 0x0007e20008008000 */
[----:B------:R-:W-:Y:S01]  /*1fb0*/  UISETP.NE.U32.AND UP0, UPT, UR22, URZ, UPT ;  /* 0x000000ff1600728c */ /* 0x000fe2000bf05070 */
[----:B------:R4:W-:Y:S06]  /*1fc0*/  MEMBAR.ALL.CTA ;  /* 0x0000000000007992 */ /* 0x0009ec0000008000 */
[----:B----4-:R-:W4:Y:S02]  /*1fd0*/  FENCE.VIEW.ASYNC.S ;  /* 0x00000000000073c6 */ /* 0x010f240000000000 */
[----:B----4-:R-:W-:Y:S06]  /*1fe0*/  BAR.SYNC.DEFER_BLOCKING 0x0 ;  /* 0x0000000000007b1d */ /* 0x010fec0000010000 */
[----:B------:R3:W-:Y:S02]  /*1ff0*/  @UP1 UTMALDG.2D [UR12], [UR26] ;  /* 0x0000000c1a0015b4 */ /* 0x0007e40008008000 */
[----:B------:R-:W-:Y:S06]  /*2000*/  BAR.SYNC.DEFER_BLOCKING 0x0 ;  /* 0x0000000000007b1d */ /* 0x000fec0000010000 */
[----:B------:R-:W4:Y:S02]  /*2010*/  SYNCS.PHASECHK.TRANS64.TRYWAIT P0, [UR28+0x18000], R3 ;  /* 0x01800003ff0075a7 */ /* 0x000f24000800111c */
[----:B---34-:R-:W-:Y:S05]  /*2020*/  @!P0 BRA `(.L_x_64) ;  /* 0x00000010008c8947 */ /* 0x018fea0003800000 */
.L_x_81:
[----:B------:R-:W-:Y:S05]  /*2030*/  BRA.U UP0, `(.L_x_65) ;  /* 0x00000001004c7547 */ /* 0x000fea000b800000 */
[----:B------:R-:W-:Y:S02]  /*2040*/  USHF.R.U32.HI UR10, URZ, 0x4, UR16 ;  /* 0x00000004ff0a7899 */ /* 0x000fe40008011610 */
[----:B------:R-:W-:Y:S02]  /*2050*/  USHF.R.U32.HI UR12, URZ, 0x4, UR12 ;  /* 0x00000004ff0c7899 */ /* 0x000fe4000801160c */
[----:B------:R-:W-:Y:S02]  /*2060*/  USGXT.U32 UR10, UR10, 0xe ;  /* 0x0000000e0a0a789a */ /* 0x000fe40008000000 */
[----:B------:R-:W-:Y:S02]  /*2070*/  USGXT.U32 UR12, UR12, 0xe ;  /* 0x0000000e0c0c789a */ /* 0x000fe40008000000 */
[----:B------:R-:W-:Y:S02]  /*2080*/  UIADD3 UR16, UP0, UPT, UR10, 0x2, URZ ;  /* 0x000000020a107890 */ /* 0x000fe4000ff1e0ff */
[----:B------:R-:W-:Y:S01]  /*2090*/  UIADD3 UR30, UP1, UPT, UR12, 0x2, URZ ;  /* 0x000000020c1e7890 */ /* 0x000fe2000ff3e0ff */
[----:B------:R-:W-:Y:S01]  /*20a0*/  UMOV UR5, URZ ;  /* 0x000000ff00057c82 */ /* 0x000fe20008000000 */
[----:B------:R-:W-:Y:S01]  /*20b0*/  UMOV UR6, URZ ;  /* 0x000000ff00067c82 */ /* 0x000fe20008000000 */
[----:B------:R-:W-:-:S02]  /*20c0*/  UIADD3.X UR17, UPT, UPT, UR5, -0x7fffbfe0, URZ, UP0, !UPT ;  /* 0x8000402005117890 */ /* 0x000fc400087fe4ff */
[----:B------:R-:W-:Y:S01]  /*20d0*/  UIADD3.X UR31, UPT, UPT, UR6, -0x7fffbfe0, URZ, UP1, !UPT ;  /* 0x80004020061f7890 */ /* 0x000fe20008ffe4ff */
[----:B------:R-:W-:Y:S01]  /*20e0*/  UMOV UR32, 0x0 ;  /* 0x0000000000207882 */ /* 0x000fe20000000000 */
[----:B------:R-:W-:Y:S01]  /*20f0*/  UMOV UR33, 0x8400010 ;  /* 0x0840001000217882 */ /* 0x000fe20000000000 */
[----:B------:R-:W-:Y:S01]  /*2100*/  UMOV UR11, 0x80004020 ;  /* 0x80004020000b7882 */ /* 0x000fe20000000000 */
[----:B------:R-:W-:Y:S01]  /*2110*/  UMOV UR13, 0x80004020 ;  /* 0x80004020000d7882 */ /* 0x000fe20000000000 */
[----:B------:R-:W-:Y:S01]  /*2120*/  UMOV UR6, 0x0 ;  /* 0x0000000000067882 */ /* 0x000fe20000000000 */
[----:B------:R-:W-:Y:S01]  /*2130*/  UMOV UR7, 0x8400010 ;  /* 0x0840001000077882 */ /* 0x000fe20000000000 */
[----:B------:R3:W-:Y:S02]  /*2140*/  UTCQMMA gdesc[UR10], gdesc[UR12], tmem[UR23], tmem[UR32], idesc[UR33], UPT ;  /* 0x00ff200c0a0075ea */ /* 0x0007e4000b800317 */
[----:B------:R3:W-:Y:S01]  /*2150*/  UTCQMMA gdesc[UR16], gdesc[UR30], tmem[UR23], tmem[UR6], idesc[UR7], UPT ;  /* 0x00ff061e100075ea */ /* 0x0007e2000b800317 */
[----:B------:R-:W-:-:S02]  /*2160*/  NOP ;  /* 0x0000000000007918 */ /* 0x000fc40000000000 */
.L_x_65:
[----:B------:R-:W-:Y:S01]  /*2170*/  ELECT P0, URZ, PT ;  /* 0x0000000000ff782f */ /* 0x000fe20003800000 */
[----:B---3--:R-:W-:-:S03]  /*2180*/  UIADD3 UR6, UPT, UPT, UR28, 0x18020, URZ ;  /* 0x000180201c067890 */ /* 0x008fc6000fffe0ff */
[----:B------:R-:W-:Y:S01]  /*2190*/  ISETP.LT.U32.AND P0, PT, R2, 0x20, P0 ;  /* 0x000000200200780c */ /* 0x000fe20000701070 */
[----:B------:R-:W-:-:S12]  /*21a0*/  UMOV UR7, URZ ;  /* 0x000000ff00077c82 */ /* 0x000fd80008000000 */
[----:B------:R-:W-:Y:S01]  /*21b0*/  VOTEU.ANY UP0, P0 ;  /* 0x0000000000ff7886 */ /* 0x000fe20000000100 */
[----:B------:R-:W-:-:S04]  /*21c0*/  VOTEU.ANY UP1, P0 ;  /* 0x0000000000ff7886 */ /* 0x000fc80000020100 */
[----:B------:R-:W-:Y:S02]  /*21d0*/  @UP0 UMOV UR6, UR6 ;  /* 0x0000000600060c82 */ /* 0x000fe40008000000 */
[----:B------:R3:W-:Y:S01]  /*21e0*/  @UP1 UTCBAR [UR6], URZ ;  /* 0x000000ff060013e9 */ /* 0x0007e200080000ff */
[----:B------:R-:W-:Y:S06]  /*21f0*/  BAR.SYNC.DEFER_BLOCKING 0x0 ;  /* 0x0000000000007b1d */ /* 0x000fec0000010000 */
[----:B------:R-:W4:Y:S02]  /*2200*/  SYNCS.PHASECHK.TRANS64.TRYWAIT P0, [UR28+0x18020], R3 ;  /* 0x01802003ff0075a7 */ /* 0x000f24000800111c */
[----:B---34-:R-:W-:Y:S05]  /*2210*/  @!P0 BRA `(.L_x_66) ;  /* 0x00000010001c8947 */ /* 0x018fea0003800000 */
.L_x_82:
[----:B------:R-:W-:Y:S02]  /*2220*/  UIADD3 UR9, UPT, UPT, UR9, 0x1, URZ ;  /* 0x0000000109097890 */ /* 0x000fe4000fffe0ff */
[----:B------:R-:W-:Y:S02]  /*2230*/  UIADD3 UR18, UPT, UPT, UR18, 0x40, URZ ;  /* 0x0000004012127890 */ /* 0x000fe4000fffe0ff */
[----:B------:R-:W-:-:S04]  /*2240*/  UISETP.NE.U32.AND UP0, UPT, UR9, 0x4, UPT ;  /* 0x000000040900788c */ /* 0x000fc8000bf05070 */
[----:B------:R-:W-:Y:S02]  /*2250*/  USEL UR5, URZ, 0x1, UP0 ;  /* 0x00000001ff057887 */ /* 0x000fe40008000000 */
[----:B------:R-:W-:Y:S02]  /*2260*/  USEL UR9, UR9, URZ, UP0 ;  /* 0x000000ff09097287 */ /* 0x000fe40008000000 */
[----:B--2---:R-:W-:Y:S02]  /*2270*/  UISETP.GE.AND UP0, UPT, UR18, UR29, UPT ;  /* 0x0000001d1200728c */ /* 0x004fe4000bf06270 */
[----:B------:R-:W-:-:S07]  /*2280*/  ULOP3.LUT UR4, UR4, UR5, URZ, 0x3c, !UPT ;  /* 0x0000000504047292 */ /* 0x000fce000f8e3cff */
[----:B------:R-:W-:Y:S05]  /*2290*/  BRA.U !UP0, `(.L_x_67) ;  /* 0xfffffff908ec7547 */ /* 0x000fea000b83ffff */
.L_x_60:
[----:B---34-:R-:W-:Y:S06]  /*22a0*/  BAR.SYNC.DEFER_BLOCKING 0x0 ;  /* 0x0000000000007b1d */ /* 0x018fec0000010000 */
[----:B------:R-:W-:Y:S04]  /*22b0*/  BSSY.RECONVERGENT B4, `(.L_x_68) ;  /* 0x0000004000047945 */ /* 0x000fe80003800200 */
[----:B------:R-:W-:Y:S05]  /*22c0*/  @P3 BRA `(.L_x_69) ;  /* 0x0000000000083947 */ /* 0x000fea0003800000 */
[----:B------:R-:W2:Y:S02]  /*22d0*/  SYNCS.CCTL.IV [UR8+0x18000] ;  /* 0x01800000ff0079b1 */ /* 0x000ea40008000008 */
[----:B--2---:R-:W2:Y:S02]  /*22e0*/  SYNCS.CCTL.IV [UR8+0x18020] ;  /* 0x01802000ff0079b1 */ /* 0x004ea40008000008 */
.L_x_69:
[----:B------:R-:W-:Y:S05]  /*22f0*/  BSYNC.RECONVERGENT B4 ;  /* 0x0000000000047941 */ /* 0x000fea0003800200 */
.L_x_68:
[----:B--2---:R-:W-:Y:S06]  /*2300*/  BAR.SYNC.DEFER_BLOCKING 0x0 ;  /* 0x0000000000007b1d */ /* 0x004fec0000010000 */
[----:B------:R-:W-:Y:S04]  /*2310*/  BSSY.RECONVERGENT B4, `(.L_x_70) ;  /* 0x0000004000047945 */ /* 0x000fe80003800200 */
[----:B------:R-:W-:Y:S05]  /*2320*/  @P3 BRA `(.L_x_71) ;  /* 0x0000000000083947 */ /* 0x000fea0003800000 */
[----:B------:R-:W2:Y:S02]  /*2330*/  SYNCS.CCTL.IV [UR8+0x18008] ;  /* 0x01800800ff0079b1 */ /* 0x000ea40008000008 */
[----:B--2---:R-:W2:Y:S02]  /*2340*/  SYNCS.CCTL.IV [UR8+0x18028] ;  /* 0x01802800ff0079b1 */ /* 0x004ea40008000008 */
.L_x_71:
[----:B------:R-:W-:Y:S05]  /*2350*/  BSYNC.RECONVERGENT B4 ;  /* 0x0000000000047941 */ /* 0x000fea0003800200 */
.L_x_70:
[----:B--2---:R-:W-:Y:S06]  /*2360*/  BAR.SYNC.DEFER_BLOCKING 0x0 ;  /* 0x0000000000007b1d */ /* 0x004fec0000010000 */
[----:B------:R-:W-:Y:S04]  /*2370*/  BSSY.RECONVERGENT B4, `(.L_x_72) ;  /* 0x0000004000047945 */ /* 0x000fe80003800200 */
[----:B------:R-:W-:Y:S05]  /*2380*/  @P3 BRA `(.L_x_73) ;  /* 0x0000000000083947 */ /* 0x000fea0003800000 */
[----:B------:R-:W2:Y:S02]  /*2390*/  SYNCS.CCTL.IV [UR8+0x18010] ;  /* 0x01801000ff0079b1 */ /* 0x000ea40008000008 */
[----:B--2---:R-:W2:Y:S02]  /*23a0*/  SYNCS.CCTL.IV [UR8+0x18030] ;  /* 0x01803000ff0079b1 */ /* 0x004ea40008000008 */
.L_x_73:
[----:B------:R-:W-:Y:S05]  /*23b0*/  BSYNC.RECONVERGENT B4 ;  /* 0x0000000000047941 */ /* 0x000fea0003800200 */
.L_x_72:
[----:B--2---:R-:W-:Y:S06]  /*23c0*/  BAR.SYNC.DEFER_BLOCKING 0x0 ;  /* 0x0000000000007b1d */ /* 0x004fec0000010000 */
[----:B------:R-:W-:Y:S04]  /*23d0*/  BSSY.RECONVERGENT B4, `(.L_x_74) ;  /* 0x0000004000047945 */ /* 0x000fe80003800200 */
[----:B------:R-:W-:Y:S05]  /*23e0*/  @P3 BRA `(.L_x_75) ;  /* 0x0000000000083947 */ /* 0x000fea0003800000 */
[----:B------:R-:W2:Y:S02]  /*23f0*/  SYNCS.CCTL.IV [UR8+0x18018] ;  /* 0x01801800ff0079b1 */ /* 0x000ea40008000008 */
[----:B--2---:R-:W2:Y:S02]  /*2400*/  SYNCS.CCTL.IV [UR8+0x18038] ;  /* 0x01803800ff0079b1 */ /* 0x004ea40008000008 */
.L_x_75:
[----:B------:R-:W-:Y:S05]  /*2410*/  BSYNC.RECONVERGENT B4 ;  /* 0x0000000000047941 */ /* 0x000fea0003800200 */
.L_x_74:
[----:B------:R-:W-:Y:S01]  /*2420*/  USHF.L.U32 UR4, UR22, 0x15, URZ ;  /* 0x0000001516047899 */ /* 0x000fe200080006ff */
[----:B------:R-:W-:Y:S01]  /*2430*/  IMAD.SHL.U32 R3, R0, 0x80, RZ ;  /* 0x0000008000037824 */ /* 0x000fe200078e00ff */
[----:B------:R-:W-:Y:S02]  /*2440*/  ELECT P0, URZ, PT ;  /* 0x0000000000ff782f */ /* 0x000fe40003800000 */
[----:B------:R-:W-:Y:S02]  /*2450*/  ULOP3.LUT UR4, UR4, 0x600000, URZ, 0xc0, !UPT ;  /* 0x0060000004047892 */ /* 0x000fe4000f8ec0ff */
[----:B------:R-:W-:Y:S01]  /*2460*/  ISETP.LT.U32.AND P0, PT, R2, 0x40, P0 ;  /* 0x000000400200780c */ /* 0x000fe20000701070 */
[----:B------:R-:W-:Y:S02]  /*2470*/  ULOP3.LUT UR22, UR22, 0x1, URZ, 0xc0, !UPT ;  /* 0x0000000116167892 */ /* 0x000fe4000f8ec0ff */
[----:B------:R-:W-:Y:S02]  /*2480*/  UIADD3 UR4, UPT, UPT, UR23, UR4, URZ ;  /* 0x0000000417047290 */ /* 0x000fe4000fffe0ff */
[----:B------:R-:W-:Y:S01]  /*2490*/  ULEA UR5, UR22, UR15, 0x7 ;  /* 0x0000000f16057291 */ /* 0x000fe2000f8e38ff */
[----:B------:R-:W-:-:S06]  /*24a0*/  UMOV UR6, UR19 ;  /* 0x0000001300067c82 */ /* 0x000fcc0008000000 */
[----:B------:R-:W3:Y:S01]  /*24b0*/  LDTM.x64 R100, tmem[UR4] ;  /* 0x00000004006479ee */ /* 0x000ee20008340000 */
[----:B------:R-:W-:Y:S01]  /*24c0*/  VOTEU.ANY UP1, P0 ;  /* 0x0000000000ff7886 */ /* 0x000fe20000020100 */
[----:B------:R-:W-:Y:S01]  /*24d0*/  VOTEU.ANY UP0, P0 ;  /* 0x0000000000ff7886 */ /* 0x000fe20000000100 */
[----:B---3--:R-:W-:Y:S02]  /*24e0*/  F2FP.SATFINITE.E4M3.F32.PACK_AB_MERGE_C R102, R103, R102, RZ ;  /* 0x000000666766723e */ /* 0x008fe400048070ff */
[----:B------:R-:W-:Y:S02]  /*24f0*/  F2FP.SATFINITE.E4M3.F32.PACK_AB_MERGE_C R106, R107, R106, RZ ;  /* 0x0000006a6b6a723e */ /* 0x000fe400048070ff */
[----:B------:R-:W-:Y:S02]  /*2500*/  F2FP.SATFINITE.E4M3.F32.PACK_AB_MERGE_C R164, R101, R100, R102 ;  /* 0x0000006465a4723e */ /* 0x000fe40004807066 */
[----:B------:R-:W3:Y:S01]  /*2510*/  LDTM.x64 R40, tmem[UR4+0x40] ;  /* 0x00004004002879ee */ /* 0x000ee20008340000 */
[----:B------:R-:W-:-:S02]  /*2520*/  F2FP.SATFINITE.E4M3.F32.PACK_AB_MERGE_C R110, R111, R110, RZ ;  /* 0x0000006e6f6e723e */ /* 0x000fc400048070ff */
[----:B------:R-:W-:Y:S02]  /*2530*/  F2FP.SATFINITE.E4M3.F32.PACK_AB_MERGE_C R114, R115, R114, RZ ;  /* 0x000000727372723e */ /* 0x000fe400048070ff */
[----:B------:R-:W-:Y:S02]  /*2540*/  F2FP.SATFINITE.E4M3.F32.PACK_AB_MERGE_C R165, R105, R104, R106 ;  /* 0x0000006869a5723e */ /* 0x000fe4000480706a */
[----:B------:R-:W-:Y:S02]  /*2550*/  F2FP.SATFINITE.E4M3.F32.PACK_AB_MERGE_C R166, R109, R108, R110 ;  /* 0x0000006c6da6723e */ /* 0x000fe4000480706e */
[----:B------:R-:W-:Y:S02]  /*2560*/  F2FP.SATFINITE.E4M3.F32.PACK_AB_MERGE_C R167, R113, R112, R114 ;  /* 0x0000007071a7723e */ /* 0x000fe40004807072 */
[----:B------:R-:W-:Y:S02]  /*2570*/  F2FP.SATFINITE.E4M3.F32.PACK_AB_MERGE_C R118, R119, R118, RZ ;  /* 0x000000767776723e */ /* 0x000fe400048070ff */
[----:B------:R-:W-:-:S02]  /*2580*/  F2FP.SATFINITE.E4M3.F32.PACK_AB_MERGE_C R122, R123, R122, RZ ;  /* 0x0000007a7b7a723e */ /* 0x000fc400048070ff */
[----:B------:R-:W-:Y:S02]  /*2590*/  F2FP.SATFINITE.E4M3.F32.PACK_AB_MERGE_C R126, R127, R126, RZ ;  /* 0x0000007e7f7e723e */ /* 0x000fe400048070ff */
[----:B------:R-:W-:Y:S02]  /*25a0*/  F2FP.SATFINITE.E4M3.F32.PACK_AB_MERGE_C R119, R131, R130, RZ ;  /* 0x000000828377723e */ /* 0x000fe400048070ff */
[----:B------:R-:W-:Y:S02]  /*25b0*/  F2FP.SATFINITE.E4M3.F32.PACK_AB_MERGE_C R134, R135, R134, RZ ;  /* 0x000000868786723e */ /* 0x000fe400048070ff */
[----:B------:R-:W-:Y:S02]  /*25c0*/  F2FP.SATFINITE.E4M3.F32.PACK_AB_MERGE_C R138, R139, R138, RZ ;  /* 0x0000008a8b8a723e */ /* 0x000fe400048070ff */
[----:B------:R-:W-:Y:S02]  /*25d0*/  F2FP.SATFINITE.E4M3.F32.PACK_AB_MERGE_C R142, R143, R142, RZ ;  /* 0x0000008e8f8e723e */ /* 0x000fe400048070ff */
[----:B---3--:R-:W-:-:S02]  /*25e0*/  F2FP.SATFINITE.E4M3.F32.PACK_AB_MERGE_C R42, R43, R42, RZ ;  /* 0x0000002a2b2a723e */ /* 0x008fc400048070ff */
[----:B------:R-:W-:Y:S02]  /*25f0*/  F2FP.SATFINITE.E4M3.F32.PACK_AB_MERGE_C R46, R47, R46, RZ ;  /* 0x0000002e2f2e723e */ /* 0x000fe400048070ff */
[----:B------:R-:W-:Y:S02]  /*2600*/  F2FP.SATFINITE.E4M3.F32.PACK_AB_MERGE_C R50, R51, R50, RZ ;  /* 0x000000323332723e */ /* 0x000fe400048070ff */
[----:B------:R-:W-:Y:S02]  /*2610*/  F2FP.SATFINITE.E4M3.F32.PACK_AB_MERGE_C R54, R55, R54, RZ ;  /* 0x000000363736723e */ /* 0x000fe400048070ff */
[----:B------:R-:W-:Y:S02]  /*2620*/  F2FP.SATFINITE.E4M3.F32.PACK_AB_MERGE_C R58, R59, R58, RZ ;  /* 0x0000003a3b3a723e */ /* 0x000fe400048070ff */
[----:B------:R-:W-:Y:S02]  /*2630*/  F2FP.SATFINITE.E4M3.F32.PACK_AB_MERGE_C R62, R63, R62, RZ ;  /* 0x0000003e3f3e723e */ /* 0x000fe400048070ff */
[----:B------:R-:W-:-:S02]  /*2640*/  F2FP.SATFINITE.E4M3.F32.PACK_AB_MERGE_C R66, R67, R66, RZ ;  /* 0x000000424342723e */ /* 0x000fc400048070ff */
[----:B------:R-:W-:Y:S02]  /*2650*/  F2FP.SATFINITE.E4M3.F32.PACK_AB_MERGE_C R70, R71, R70, RZ ;  /* 0x000000464746723e */ /* 0x000fe400048070ff */
[----:B------:R-:W-:Y:S02]  /*2660*/  F2FP.SATFINITE.E4M3.F32.PACK_AB_MERGE_C R74, R75, R74, RZ ;  /* 0x0000004a4b4a723e */ /* 0x000fe400048070ff */
[----:B------:R-:W-:Y:S02]  /*2670*/  F2FP.SATFINITE.E4M3.F32.PACK_AB_MERGE_C R104, R41, R40, R42 ;  /* 0x000000282968723e */ /* 0x000fe4000480702a */
[----:B------:R-:W-:Y:S02]  /*2680*/  F2FP.SATFINITE.E4M3.F32.PACK_AB_MERGE_C R105, R45, R44, R46 ;  /* 0x0000002c2d69723e */ /* 0x000fe4000480702e */
[----:B------:R-:W-:Y:S02]  /*2690*/  F2FP.SATFINITE.E4M3.F32.PACK_AB_MERGE_C R106, R49, R48, R50 ;  /* 0x00000030316a723e */ /* 0x000fe40004807032 */
[----:B------:R-:W-:-:S02]  /*26a0*/  F2FP.SATFINITE.E4M3.F32.PACK_AB_MERGE_C R107, R53, R52, R54 ;  /* 0x00000034356b723e */ /* 0x000fc40004807036 */
[----:B------:R-:W-:Y:S02]  /*26b0*/  F2FP.SATFINITE.E4M3.F32.PACK_AB_MERGE_C R108, R57, R56, R58 ;  /* 0x00000038396c723e */ /* 0x000fe4000480703a */
[----:B------:R-:W-:Y:S02]  /*26c0*/  F2FP.SATFINITE.E4M3.F32.PACK_AB_MERGE_C R109, R61, R60, R62 ;  /* 0x0000003c3d6d723e */ /* 0x000fe4000480703e */
[----:B------:R-:W-:Y:S02]  /*26d0*/  F2FP.SATFINITE.E4M3.F32.PACK_AB_MERGE_C R110, R65, R64, R66 ;  /* 0x00000040416e723e */ /* 0x000fe40004807042 */
[----:B------:R-:W-:Y:S02]  /*26e0*/  F2FP.SATFINITE.E4M3.F32.PACK_AB_MERGE_C R111, R69, R68, R70 ;  /* 0x00000044456f723e */ /* 0x000fe40004807046 */
[----:B------:R-:W-:Y:S02]  /*26f0*/  F2FP.SATFINITE.E4M3.F32.PACK_AB_MERGE_C R112, R73, R72, R74 ;  /* 0x000000484970723e */ /* 0x000fe4000480704a */
[----:B------:R-:W3:Y:S01]  /*2700*/  LDTM.x64 R12, tmem[UR4+0x80] ;  /* 0x00008004000c79ee */ /* 0x000ee20008340000 */
[----:B------:R-:W-:-:S02]  /*2710*/  F2FP.SATFINITE.E4M3.F32.PACK_AB_MERGE_C R90, R91, R90, RZ ;  /* 0x0000005a5b5a723e */ /* 0x000fc400048070ff */
[----:B------:R-:W-:Y:S02]  /*2720*/  F2FP.SATFINITE.E4M3.F32.PACK_AB_MERGE_C R78, R79, R78, RZ ;  /* 0x0000004e4f4e723e */ /* 0x000fe400048070ff */
[----:B------:R-:W-:Y:S02]  /*2730*/  F2FP.SATFINITE.E4M3.F32.PACK_AB_MERGE_C R82, R83, R82, RZ ;  /* 0x000000525352723e */ /* 0x000fe400048070ff */
[----:B------:R-:W-:Y:S02]  /*2740*/  F2FP.SATFINITE.E4M3.F32.PACK_AB_MERGE_C R86, R87, R86, RZ ;  /* 0x000000565756723e */ /* 0x000fe400048070ff */
[----:B------:R-:W-:Y:S02]  /*2750*/  F2FP.SATFINITE.E4M3.F32.PACK_AB_MERGE_C R94, R95, R94, RZ ;  /* 0x0000005e5f5e723e */ /* 0x000fe400048070ff */
[----:B------:R-:W-:Y:S02]  /*2760*/  F2FP.SATFINITE.E4M3.F32.PACK_AB_MERGE_C R88, R89, R88, R90 ;  /* 0x000000585958723e */ /* 0x000fe4000480705a */
[----:B------:R-:W-:-:S02]  /*2770*/  F2FP.SATFINITE.E4M3.F32.PACK_AB_MERGE_C R113, R77, R76, R78 ;  /* 0x0000004c4d71723e */ /* 0x000fc4000480704e */
[----:B------:R-:W-:Y:S02]  /*2780*/  F2FP.SATFINITE.E4M3.F32.PACK_AB_MERGE_C R114, R81, R80, R82 ;  /* 0x000000505172723e */ /* 0x000fe40004807052 */
[----:B------:R-:W-:Y:S02]  /*2790*/  F2FP.SATFINITE.E4M3.F32.PACK_AB_MERGE_C R115, R85, R84, R86 ;  /* 0x000000545573723e */ /* 0x000fe40004807056 */
[----:B------:R-:W-:Y:S02]  /*27a0*/  F2FP.SATFINITE.E4M3.F32.PACK_AB_MERGE_C R89, R93, R92, R94 ;  /* 0x0000005c5d59723e */ /* 0x000fe4000480705e */
        /* <DEDUP_REMOVED lines=11> */
[----:B------:R-:W-:Y:S02]  /*2860*/  F2FP.SATFINITE.E4M3.F32.PACK_AB_MERGE_C R50, R51, R50, RZ ;  /* 0x000000323332723e */ /* 0x000fe400048070ff */
[----:B------:R-:W-:Y:S02]  /*2870*/  F2FP.SATFINITE.E4M3.F32.PACK_AB_MERGE_C R54, R55, R54, RZ ;  /* 0x000000363736723e */ /* 0x000fe400048070ff */
[----:B------:R-:W-:Y:S02]  /*2880*/  F2FP.SATFINITE.E4M3.F32.PACK_AB_MERGE_C R58, R59, R58, RZ ;  /* 0x0000003a3b3a723e */ /* 0x000fe400048070ff */
[----:B------:R-:W-:-:S02]  /*2890*/  F2FP.SATFINITE.E4M3.F32.PACK_AB_MERGE_C R62, R63, R62, RZ ;  /* 0x0000003e3f3e723e */ /* 0x000fc400048070ff */
[----:B------:R-:W-:Y:S02]  /*28a0*/  F2FP.SATFINITE.E4M3.F32.PACK_AB_MERGE_C R66, R67, R66, RZ ;  /* 0x000000424342723e */ /* 0x000fe400048070ff */
[----:B------:R-:W-:Y:S02]  /*28b0*/  F2FP.SATFINITE.E4M3.F32.PACK_AB_MERGE_C R76, R13, R12, R14 ;  /* 0x0000000c0d4c723e */ /* 0x000fe4000480700e */
        /* <DEDUP_REMOVED lines=13> */
[----:B-----5:R-:W3:Y:S01]  /*2990*/  LDTM.x64 R4, tmem[UR4+0xc0] ;  /* 0x0000c004000479ee */ /* 0x020ee20008340000 */
[----:B------:R-:W-:Y:S01]  /*29a0*/  F2FP.SATFINITE.E4M3.F32.PACK_AB_MERGE_C R70, R71, R70, RZ ;  /* 0x000000464746723e */ /* 0x000fe200048070ff */
[----:B------:R-:W-:Y:S01]  /*29b0*/  NOP ;  /* 0x0000000000007918 */ /* 0x000fe20000000000 */
[----:B------:R-:W-:Y:S01]  /*29c0*/  F2FP.SATFINITE.E4M3.F32.PACK_AB_MERGE_C R154, R155, R154, RZ ;  /* 0x0000009a9b9a723e */ /* 0x000fe200048070ff */
[----:B------:R-:W-:Y:S01]  /*29d0*/  ULEA UR4, UR22, UR8, 0xe ;  /* 0x0000000816047291 */ /* 0x000fe2000f8e70ff */
[----:B------:R-:W-:Y:S01]  /*29e0*/  F2FP.SATFINITE.E4M3.F32.PACK_AB_MERGE_C R94, R69, R68, R70 ;  /* 0x00000044455e723e */ /* 0x000fe20004807046 */
[----:B------:R-:W-:Y:S01]  /*29f0*/  IMAD.SHL.U32 R69, R0, 0x10, RZ ;  /* 0x0000001000457824 */ /* 0x000fe200078e00ff */
[----:B------:R-:W-:-:S02]  /*2a00*/  LOP3.LUT R0, R3, 0x3f80, RZ, 0xc0, !PT ;  /* 0x00003f8003007812 */ /* 0x000fc400078ec0ff */
[----:B------:R-:W-:Y:S02]  /*2a10*/  F2FP.SATFINITE.E4M3.F32.PACK_AB_MERGE_C R158, R159, R158, RZ ;  /* 0x0000009e9f9e723e */ /* 0x000fe400048070ff */
[----:B------:R-:W-:Y:S02]  /*2a20*/  LOP3.LUT R0, R0, 0x70, R69, 0xf8, !PT ;  /* 0x0000007000007812 */ /* 0x000fe400078ef845 */
[----:B------:R-:W-:Y:S02]  /*2a30*/  F2FP.SATFINITE.E4M3.F32.PACK_AB_MERGE_C R151, R163, R162, RZ ;  /* 0x000000a2a397723e */ /* 0x000fe400048070ff */
[----:B------:R-:W-:Y:S01]  /*2a40*/  F2FP.SATFINITE.E4M3.F32.PACK_AB_MERGE_C R74, R75, R74, RZ ;  /* 0x0000004a4b4a723e */ /* 0x000fe200048070ff */
[----:B--2---:R-:W-:Y:S01]  /*2a50*/  STS.128 [R0+UR8], R164 ;  /* 0x000000a400007988 */ /* 0x004fe20008000c08 */
[----:B------:R-:W-:Y:S02]  /*2a60*/  F2FP.SATFINITE.E4M3.F32.PACK_AB_MERGE_C R116, R117, R116, R118 ;  /* 0x000000747574723e */ /* 0x000fe40004807076 */
[----:B------:R-:W-:Y:S01]  /*2a70*/  F2FP.SATFINITE.E4M3.F32.PACK_AB_MERGE_C R117, R121, R120, R122 ;  /* 0x000000787975723e */ /* 0x000fe2000480707a */
[----:B------:R2:W-:Y:S01]  /*2a80*/  STS.128 [R0+UR8+0x4000], R76 ;  /* 0x0040004c00007988 */ /* 0x0005e20008000c08 */
[----:B------:R-:W-:-:S02]  /*2a90*/  F2FP.SATFINITE.E4M3.F32.PACK_AB_MERGE_C R118, R125, R124, R126 ;  /* 0x0000007c7d76723e */ /* 0x000fc4000480707e */
[----:B------:R-:W-:Y:S02]  /*2aa0*/  F2FP.SATFINITE.E4M3.F32.PACK_AB_MERGE_C R119, R129, R128, R119 ;  /* 0x000000808177723e */ /* 0x000fe40004807077 */
[----:B---3--:R-:W-:Y:S02]  /*2ab0*/  F2FP.SATFINITE.E4M3.F32.PACK_AB_MERGE_C R6, R7, R6, RZ ;  /* 0x000000060706723e */ /* 0x008fe400048070ff */
[----:B------:R-:W-:Y:S02]  /*2ac0*/  F2FP.SATFINITE.E4M3.F32.PACK_AB_MERGE_C R10, R11, R10, RZ ;  /* 0x0000000a0b0a723e */ /* 0x000fe400048070ff */
[----:B------:R-:W-:Y:S02]  /*2ad0*/  F2FP.SATFINITE.E4M3.F32.PACK_AB_MERGE_C R14, R15, R14, RZ ;  /* 0x0000000e0f0e723e */ /* 0x000fe400048070ff */
[----:B------:R-:W-:Y:S02]  /*2ae0*/  F2FP.SATFINITE.E4M3.F32.PACK_AB_MERGE_C R7, R19, R18, RZ ;  /* 0x000000121307723e */ /* 0x000fe400048070ff */
[----:B------:R-:W-:-:S02]  /*2af0*/  F2FP.SATFINITE.E4M3.F32.PACK_AB_MERGE_C R22, R23, R22, RZ ;  /* 0x000000161716723e */ /* 0x000fc400048070ff */
[----:B------:R-:W-:Y:S02]  /*2b00*/  F2FP.SATFINITE.E4M3.F32.PACK_AB_MERGE_C R132, R133, R132, R134 ;  /* 0x000000848584723e */ /* 0x000fe40004807086 */
[----:B------:R-:W-:Y:S02]  /*2b10*/  F2FP.SATFINITE.E4M3.F32.PACK_AB_MERGE_C R26, R27, R26, RZ ;  /* 0x0000001a1b1a723e */ /* 0x000fe400048070ff */
[----:B------:R-:W-:Y:S02]  /*2b20*/  F2FP.SATFINITE.E4M3.F32.PACK_AB_MERGE_C R30, R31, R30, RZ ;  /* 0x0000001e1f1e723e */ /* 0x000fe400048070ff */
[----:B------:R-:W-:Y:S02]  /*2b30*/  F2FP.SATFINITE.E4M3.F32.PACK_AB_MERGE_C R23, R35, R34, RZ ;  /* 0x000000222317723e */ /* 0x000fe400048070ff */
[----:B------:R-:W-:Y:S02]  /*2b40*/  F2FP.SATFINITE.E4M3.F32.PACK_AB_MERGE_C R38, R39, R38, RZ ;  /* 0x000000262726723e */ /* 0x000fe400048070ff */
[----:B------:R-:W-:-:S02]  /*2b50*/  F2FP.SATFINITE.E4M3.F32.PACK_AB_MERGE_C R4, R5, R4, R6 ;  /* 0x000000040504723e */ /* 0x000fc40004807006 */
[----:B------:R-:W-:Y:S02]  /*2b60*/  LOP3.LUT R2, R0, 0x10, RZ, 0x3c, !PT ;  /* 0x0000001000027812 */ /* 0x000fe400078e3cff */
[----:B------:R-:W-:Y:S02]  /*2b70*/  F2FP.SATFINITE.E4M3.F32.PACK_AB_MERGE_C R133, R137, R136, R138 ;  /* 0x000000888985723e */ /* 0x000fe4000480708a */
[----:B------:R-:W-:Y:S01]  /*2b80*/  F2FP.SATFINITE.E4M3.F32.PACK_AB_MERGE_C R134, R141, R140, R142 ;  /* 0x0000008c8d86723e */ /* 0x000fe2000480708e */
[----:B------:R3:W-:Y:S01]  /*2b90*/  STS.128 [R2+UR8], R116 ;  /* 0x0000007402007988 */ /* 0x0007e20008000c08 */
[----:B------:R-:W-:Y:S02]  /*2ba0*/  F2FP.SATFINITE.E4M3.F32.PACK_AB_MERGE_C R135, R145, R144, R135 ;  /* 0x000000909187723e */ /* 0x000fe40004807087 */
[----:B------:R-:W-:Y:S01]  /*2bb0*/  F2FP.SATFINITE.E4M3.F32.PACK_AB_MERGE_C R148, R149, R148, R150 ;  /* 0x000000949594723e */ /* 0x000fe20004807096 */
[----:B------:R3:W-:Y:S01]  /*2bc0*/  STS.128 [R2+UR8+0x4000], R80 ;  /* 0x0040005002007988 */ /* 0x0007e20008000c08 */
[----:B------:R-:W-:-:S02]  /*2bd0*/  F2FP.SATFINITE.E4M3.F32.PACK_AB_MERGE_C R42, R43, R42, RZ ;  /* 0x0000002a2b2a723e */ /* 0x000fc400048070ff */
[----:B------:R-:W-:Y:S02]  /*2be0*/  F2FP.SATFINITE.E4M3.F32.PACK_AB_MERGE_C R46, R47, R46, RZ ;  /* 0x0000002e2f2e723e */ /* 0x000fe400048070ff */
[----:B------:R-:W-:Y:S02]  /*2bf0*/  F2FP.SATFINITE.E4M3.F32.PACK_AB_MERGE_C R39, R51, R50, RZ ;  /* 0x000000323327723e */ /* 0x000fe400048070ff */
[----:B------:R-:W-:Y:S02]  /*2c00*/  F2FP.SATFINITE.E4M3.F32.PACK_AB_MERGE_C R54, R55, R54, RZ ;  /* 0x000000363736723e */ /* 0x000fe400048070ff */
[----:B------:R-:W-:Y:S02]  /*2c10*/  F2FP.SATFINITE.E4M3.F32.PACK_AB_MERGE_C R5, R9, R8, R10 ;  /* 0x000000080905723e */ /* 0x000fe4000480700a */
[----:B------:R-:W-:Y:S02]  /*2c20*/  LOP3.LUT R3, R0, 0x20, RZ, 0x3c, !PT ;  /* 0x0000002000037812 */ /* 0x000fe400078e3cff */
[----:B------:R-:W-:-:S02]  /*2c30*/  F2FP.SATFINITE.E4M3.F32.PACK_AB_MERGE_C R149, R153, R152, R154 ;  /* 0x000000989995723e */ /* 0x000fc4000480709a */
[----:B------:R-:W-:Y:S01]  /*2c40*/  F2FP.SATFINITE.E4M3.F32.PACK_AB_MERGE_C R150, R157, R156, R158 ;  /* 0x0000009c9d96723e */ /* 0x000fe2000480709e */
[----:B------:R3:W-:Y:S01]  /*2c50*/  STS.128 [R3+UR8], R132 ;  /* 0x0000008403007988 */ /* 0x0007e20008000c08 */
[----:B------:R-:W-:Y:S02]  /*2c60*/  F2FP.SATFINITE.E4M3.F32.PACK_AB_MERGE_C R151, R161, R160, R151 ;  /* 0x000000a0a197723e */ /* 0x000fe40004807097 */
[----:B------:R-:W-:Y:S01]  /*2c70*/  F2FP.SATFINITE.E4M3.F32.PACK_AB_MERGE_C R98, R99, R98, RZ ;  /* 0x000000626362723e */ /* 0x000fe200048070ff */
[----:B------:R3:W-:Y:S01]  /*2c80*/  STS.128 [R3+UR8+0x4000], R84 ;  /* 0x0040005403007988 */ /* 0x0007e20008000c08 */
[----:B------:R-:W-:Y:S02]  /*2c90*/  F2FP.SATFINITE.E4M3.F32.PACK_AB_MERGE_C R91, R103, R102, RZ ;  /* 0x00000066675b723e */ /* 0x000fe400048070ff */
[----:B------:R-:W-:Y:S02]  /*2ca0*/  F2FP.SATFINITE.E4M3.F32.PACK_AB_MERGE_C R95, R73, R72, R74 ;  /* 0x00000048495f723e */ /* 0x000fe4000480704a */
[----:B------:R-:W-:-:S02]  /*2cb0*/  F2FP.SATFINITE.E4M3.F32.PACK_AB_MERGE_C R58, R59, R58, RZ ;  /* 0x0000003a3b3a723e */ /* 0x000fc400048070ff */
[----:B------:R-:W-:Y:S02]  /*2cc0*/  F2FP.SATFINITE.E4M3.F32.PACK_AB_MERGE_C R62, R63, R62, RZ ;  /* 0x0000003e3f3e723e */ /* 0x000fe400048070ff */
[----:B------:R-:W-:Y:S02]  /*2cd0*/  F2FP.SATFINITE.E4M3.F32.PACK_AB_MERGE_C R66, R67, R66, RZ ;  /* 0x000000424342723e */ /* 0x000fe400048070ff */
[----:B------:R-:W-:Y:S02]  /*2ce0*/  LOP3.LUT R8, R0, 0x30, RZ, 0x3c, !PT ;  /* 0x0000003000087812 */ /* 0x000fe400078e3cff */
[----:B------:R-:W-:Y:S02]  /*2cf0*/  F2FP.SATFINITE.E4M3.F32.PACK_AB_MERGE_C R6, R13, R12, R14 ;  /* 0x0000000c0d06723e */ /* 0x000fe4000480700e */
[----:B------:R-:W-:Y:S01]  /*2d00*/  F2FP.SATFINITE.E4M3.F32.PACK_AB_MERGE_C R7, R17, R16, R7 ;  /* 0x000000101107723e */ /* 0x000fe20004807007 */
[----:B------:R3:W-:Y:S01]  /*2d10*/  STS.128 [R8+UR8], R148 ;  /* 0x0000009408007988 */ /* 0x0007e20008000c08 */
[----:B------:R-:W-:-:S02]  /*2d20*/  F2FP.SATFINITE.E4M3.F32.PACK_AB_MERGE_C R20, R21, R20, R22 ;  /* 0x000000141514723e */ /* 0x000fc40004807016 */
[C---:B------:R-:W-:Y:S01]  /*2d30*/  LOP3.LUT R9, R0.reuse, 0x40, RZ, 0x3c, !PT ;  /* 0x0000004000097812 */ /* 0x040fe200078e3cff */
[----:B------:R3:W-:Y:S01]  /*2d40*/  STS.128 [R8+UR8+0x4000], R92 ;  /* 0x0040005c08007988 */ /* 0x0007e20008000c08 */
[----:B------:R-:W-:Y:S02]  /*2d50*/  F2FP.SATFINITE.E4M3.F32.PACK_AB_MERGE_C R21, R25, R24, R26 ;  /* 0x000000181915723e */ /* 0x000fe4000480701a */
[----:B------:R-:W-:Y:S01]  /*2d60*/  F2FP.SATFINITE.E4M3.F32.PACK_AB_MERGE_C R22, R29, R28, R30 ;  /* 0x0000001c1d16723e */ /* 0x000fe2000480701e */
[----:B------:R3:W-:Y:S01]  /*2d70*/  STS.128 [R9+UR8], R104 ;  /* 0x0000006809007988 */ /* 0x0007e20008000c08 */
[----:B------:R-:W-:Y:S02]  /*2d80*/  F2FP.SATFINITE.E4M3.F32.PACK_AB_MERGE_C R23, R33, R32, R23 ;  /* 0x000000202117723e */ /* 0x000fe40004807017 */
[----:B------:R-:W-:Y:S01]  /*2d90*/  F2FP.SATFINITE.E4M3.F32.PACK_AB_MERGE_C R36, R37, R36, R38 ;  /* 0x000000242524723e */ /* 0x000fe20004807026 */
[----:B------:R3:W-:Y:S01]  /*2da0*/  STS.128 [R9+UR8+0x4000], R4 ;  /* 0x0040000409007988 */ /* 0x0007e20008000c08 */
[----:B------:R-:W-:-:S02]  /*2db0*/  LOP3.LUT R10, R0, 0x50, RZ, 0x3c, !PT ;  /* 0x00000050000a7812 */ /* 0x000fc400078e3cff */
[----:B------:R-:W-:Y:S02]  /*2dc0*/  F2FP.SATFINITE.E4M3.F32.PACK_AB_MERGE_C R37, R41, R40, R42 ;  /* 0x000000282925723e */ /* 0x000fe4000480702a */
[----:B------:R-:W-:Y:S01]  /*2dd0*/  F2FP.SATFINITE.E4M3.F32.PACK_AB_MERGE_C R38, R45, R44, R46 ;  /* 0x0000002c2d26723e */ /* 0x000fe2000480702e */
[----:B------:R3:W-:Y:S01]  /*2de0*/  STS.128 [R10+UR8], R108 ;  /* 0x0000006c0a007988 */ /* 0x0007e20008000c08 */
[----:B------:R-:W-:Y:S02]  /*2df0*/  F2FP.SATFINITE.E4M3.F32.PACK_AB_MERGE_C R39, R49, R48, R39 ;  /* 0x000000303127723e */ /* 0x000fe40004807027 */
[----:B------:R-:W-:Y:S01]  /*2e00*/  F2FP.SATFINITE.E4M3.F32.PACK_AB_MERGE_C R52, R53, R52, R54 ;  /* 0x000000343534723e */ /* 0x000fe20004807036 */
[----:B------:R3:W-:Y:S01]  /*2e10*/  STS.128 [R10+UR8+0x4000], R20 ;  /* 0x004000140a007988 */ /* 0x0007e20008000c08 */
[----:B------:R-:W-:Y:S02]  /*2e20*/  LOP3.LUT R11, R0, 0x60, RZ, 0x3c, !PT ;  /* 0x00000060000b7812 */ /* 0x000fe400078e3cff */
[----:B------:R-:W-:-:S02]  /*2e30*/  F2FP.SATFINITE.E4M3.F32.PACK_AB_MERGE_C R90, R97, R96, R98 ;  /* 0x00000060615a723e */ /* 0x000fc40004807062 */
[----:B------:R-:W-:Y:S01]  /*2e40*/  F2FP.SATFINITE.E4M3.F32.PACK_AB_MERGE_C R91, R101, R100, R91 ;  /* 0x00000064655b723e */ /* 0x000fe2000480705b */
[----:B------:R3:W-:Y:S01]  /*2e50*/  STS.128 [R11+UR8], R112 ;  /* 0x000000700b007988 */ /* 0x0007e20008000c08 */
[----:B------:R-:W-:Y:S02]  /*2e60*/  F2FP.SATFINITE.E4M3.F32.PACK_AB_MERGE_C R53, R57, R56, R58 ;  /* 0x000000383935723e */ /* 0x000fe4000480703a */
[----:B------:R-:W-:Y:S01]  /*2e70*/  F2FP.SATFINITE.E4M3.F32.PACK_AB_MERGE_C R54, R61, R60, R62 ;  /* 0x0000003c3d36723e */ /* 0x000fe2000480703e */
[----:B------:R3:W-:Y:S01]  /*2e80*/  STS.128 [R11+UR8+0x4000], R36 ;  /* 0x004000240b007988 */ /* 0x0007e20008000c08 */
[----:B------:R-:W-:Y:S02]  /*2e90*/  F2FP.SATFINITE.E4M3.F32.PACK_AB_MERGE_C R55, R65, R64, R66 ;  /* 0x000000404137723e */ /* 0x000fe40004807042 */
[----:B--2---:R-:W-:-:S05]  /*2ea0*/  LOP3.LUT R0, R0, 0x70, RZ, 0x3c, !PT ;  /* 0x0000007000007812 */ /* 0x004fca00078e3cff */
[----:B------:R3:W-:Y:S04]  /*2eb0*/  STS.128 [R0+UR8], R88 ;  /* 0x0000005800007988 */ /* 0x0007e80008000c08 */
[----:B------:R3:W-:Y:S01]  /*2ec0*/  STS.128 [R0+UR8+0x4000], R52 ;  /* 0x0040003400007988 */ /* 0x0007e20008000c08 */
[----:B------:R2:W-:Y:S06]  /*2ed0*/  MEMBAR.ALL.CTA ;  /* 0x0000000000007992 */ /* 0x0005ec0000008000 */
[----:B--2---:R-:W2:Y:S02]  /*2ee0*/  FENCE.VIEW.ASYNC.S ;  /* 0x00000000000073c6 */ /* 0x004ea40000000000 */
[----:B--2---:R-:W-:Y:S06]  /*2ef0*/  BAR.SYNC.DEFER_BLOCKING 0x0 ;  /* 0x0000000000007b1d */ /* 0x004fec0000010000 */
[----:B------:R3:W-:Y:S01]  /*2f00*/  @UP1 UTMASTG.2D [UR4], [UR20] ;  /* 0x00000004140013b5 */ /* 0x0007e20008008000 */
[----:B------:R0:W-:Y:S01]  /*2f10*/  UTMACMDFLUSH ;  /* 0x00000000000079b7 */ /* 0x0001e20000000000 */
[----:B------:R-:W-:-:S04]  /*2f20*/  DEPBAR.LE SB0, 0x0 ;  /* 0x000080000000791a */ /* 0x000fc80000000000 */
[----:B------:R-:W-:Y:S08]  /*2f30*/  BAR.SYNC.DEFER_BLOCKING 0x0 ;  /* 0x0000000000007b1d */ /* 0x000ff00000010000 */
[----:B------:R-:W-:Y:S06]  /*2f40*/  BAR.SYNC.DEFER_BLOCKING 0x0 ;  /* 0x0000000000007b1d */ /* 0x000fec0000010000 */
[----:B---3--:R-:W-:Y:S05]  /*2f50*/  @P2 BRA `(.L_x_76) ;  /* 0x0000000000a02947 */ /* 0x008fea0003800000 */
[----:B------:R-:W2:Y:S01]  /*2f60*/  S2UR UR5, SR_CgaCtaId ;  /* 0x00000000000579c3 */ /* 0x000ea20000008800 */
[----:B------:R-:W-:Y:S01]  /*2f70*/  NOP ;  /* 0x0000000000007918 */ /* 0x000fe20000000000 */
[----:B------:R-:W-:Y:S01]  /*2f80*/  UMOV UR4, 0x50 ;  /* 0x0000005000047882 */ /* 0x000fe20000000000 */
[----:B------:R-:W-:Y:S02]  /*2f90*/  IMAD.U32 R0, RZ, RZ, UR23 ;  /* 0x00000017ff007e24 */ /* 0x000fe4000f8e00ff */
[----:B------:R-:W-:Y:S02]  /*2fa0*/  IMAD.MOV.U32 R3, RZ, RZ, 0xff ;  /* 0x000000ffff037424 */ /* 0x000fe400078e00ff */
[----:B------:R-:W-:Y:S01]  /*2fb0*/  IMAD.MOV.U32 R7, RZ, RZ, 0x1 ;  /* 0x00000001ff077424 */ /* 0x000fe200078e00ff */
[----:B------:R-:W-:-:S04]  /*2fc0*/  LOP3.LUT R0, R0, 0xffff, RZ, 0xc0, !PT ;  /* 0x0000ffff00007812 */ /* 0x000fc800078ec0ff */
[----:B------:R-:W-:-:S05]  /*2fd0*/  SHF.R.U32.HI R0, RZ, 0x5, R0 ;  /* 0x00000005ff007819 */ /* 0x000fca0000011600 */
[----:B------:R-:W-:Y:S01]  /*2fe0*/  VIADD R2, R0, 0x10 ;  /* 0x0000001000027836 */ /* 0x000fe20000000000 */
[----:B------:R-:W-:Y:S01]  /*2ff0*/  SHF.L.U32 R0, R3, R0, RZ ;  /* 0x0000000003007219 */ /* 0x000fe200000006ff */
[----:B--2---:R-:W-:-:S03]  /*3000*/  ULEA UR6, UR5, UR4, 0x18 ;  /* 0x0000000405067291 */ /* 0x004fc6000f8ec0ff */
[----:B------:R-:W-:-:S04]  /*3010*/  SHF.L.U32 R3, R7, R2, RZ ;  /* 0x0000000207037219 */ /* 0x000fc800000006ff */
[----:B------:R-:W-:Y:S02]  /*3020*/  LOP3.LUT R0, R3, R0, RZ, 0xfc, !PT ;  /* 0x0000000003007212 */ /* 0x000fe400078efcff */
[----:B------:R-:W2:Y:S02]  /*3030*/  LDS R5, [UR6] ;  /* 0x00000006ff057984 */ /* 0x000ea40008000800 */
[C---:B------:R-:W-:Y:S02]  /*3040*/  LOP3.LUT R2, R0.reuse, 0xffff, RZ, 0xc0, !PT ;  /* 0x0000ffff00027812 */ /* 0x040fe400078ec0ff */
[----:B--2---:R-:W-:-:S04]  /*3050*/  LOP3.LUT R3, R0, 0xffff, R5, 0x80, !PT ;  /* 0x0000ffff00037812 */ /* 0x004fc800078e8005 */
[----:B------:R-:W-:-:S13]  /*3060*/  ISETP.NE.AND P0, PT, R3, R2, PT ;  /* 0x000000020300720c */ /* 0x000fda0003f05270 */
[----:B------:R-:W-:Y:S05]  /*3070*/  @P0 BRA `(.L_x_77) ;  /* 0x0000000000500947 */ /* 0x000fea0003800000 */
[----:B------:R-:W-:Y:S02]  /*3080*/  SHF.R.U32.HI R5, RZ, 0x10, R5 ;  /* 0x00000010ff057819 */ /* 0x000fe40000011605 */
[----:B------:R-:W-:-:S04]  /*3090*/  SHF.R.U32.HI R2, RZ, 0x10, R0 ;  /* 0x00000010ff027819 */ /* 0x000fc80000011600 */
[----:B------:R-:W-:-:S04]  /*30a0*/  LOP3.LUT R5, R5, R2, RZ, 0xc0, !PT ;  /* 0x0000000205057212 */ /* 0x000fc800078ec0ff */
[----:B------:R-:W-:-:S13]  /*30b0*/  ISETP.NE.AND P0, PT, R5, R2, PT ;  /* 0x000000020500720c */ /* 0x000fda0003f05270 */
[----:B------:R-:W-:Y:S05]  /*30c0*/  @P0 BRA `(.L_x_78) ;  /* 0x0000000000300947 */ /* 0x000fea0003800000 */
[----:B------:R-:W-:Y:S01]  /*30d0*/  R2UR UR4, R0 ;  /* 0x00000000000472ca */ /* 0x000fe200000e0000 */
[----:B------:R-:W-:Y:S01]  /*30e0*/  VOTEU.ANY UR5, UPT, PT ;  /* 0x0000000000057886 */ /* 0x000fe200038e0100 */
[----:B------:R-:W2:Y:S01]  /*30f0*/  S2R R0, SR_LANEID ;  /* 0x0000000000007919 */ /* 0x000ea20000000000 */
[----:B------:R-:W-:-:S10]  /*3100*/  UFLO.U32 UR5, UR5 ;  /* 0x00000005000572bd */ /* 0x000fd400080e0000 */
[----:B------:R-:W-:-:S06]  /*3110*/  ULOP3.LUT UR4, URZ, UR4, URZ, 0x33, !UPT ;  /* 0x00000004ff047292 */ /* 0x000fcc000f8e33ff */
[----:B------:R-:W-:-:S04]  /*3120*/  IMAD.U32 R2, RZ, RZ, UR4 ;  /* 0x00000004ff027e24 */ /* 0x000fc8000f8e00ff */
[----:B------:R-:W3:Y:S02]  /*3130*/  REDUX UR7, R2 ;  /* 0x00000000020773c4 */ /* 0x000ee40000000000 */
[----:B------:R4:W-:Y:S01]  /*3140*/  UTCATOMSWS.AND URZ, UR4 ;  /* 0x0000000400ff79e3 */ /* 0x0009e20008000000 */
[----:B--2---:R-:W-:Y:S01]  /*3150*/  ISETP.EQ.U32.AND P0, PT, R0, UR5, PT ;  /* 0x0000000500007c0c */ /* 0x004fe2000bf02070 */
[----:B---3--:R-:W-:-:S12]  /*3160*/  IMAD.U32 R0, RZ, RZ, UR7 ;  /* 0x00000007ff007e24 */ /* 0x008fd8000f8e00ff */
[----:B------:R4:W-:Y:S01]  /*3170*/  @P0 ATOMS.AND RZ, [UR6], R0 ;  /* 0x00000000ffff098c */ /* 0x0009e2000a800006 */
[----:B------:R-:W-:Y:S05]  /*3180*/  BRA `(.L_x_76) ;  /* 0x0000000000147947 */ /* 0x000fea0003800000 */
.L_x_78:
[----:B------:R-:W-:-:S07]  /*3190*/  MOV R2, 0x31b0 ;  /* 0x000031b000027802 */ /* 0x000fce0000000f00 */
[----:B-1----:R-:W-:Y:S05]  /*31a0*/  CALL.REL.NOINC `($__internal_0_$__cuda_sm10x_tcgen05_guardrail_trap_col_being_dealloced_not_returned_by_alloc) ;  /* 0x0000000000447944 */ /* 0x002fea0003c00000 */
[----:B------:R-:W-:Y:S05]  /*31b0*/  BRA `(.L_x_76) ;  /* 0x0000000000087947 */ /* 0x000fea0003800000 */
.L_x_77:
[----:B------:R-:W-:-:S07]  /*31c0*/  MOV R2, 0x31e0 ;  /* 0x000031e000027802 */ /* 0x000fce0000000f00 */
[----:B-1----:R-:W-:Y:S05]  /*31d0*/  CALL.REL.NOINC `($__internal_2_$__cuda_sm10x_tcgen05_guardrail_trap_unallocated_columns_being_dealloced) ;  /* 0x0000000000507944 */ /* 0x002fea0003c00000 */
.L_x_76:
[----:B------:R-:W-:Y:S01]  /*31e0*/  NOP ;  /* 0x0000000000007918 */ /* 0x000fe20000000000 */
[----:B----4-:R-:W-:Y:S05]  /*31f0*/  EXIT ;  /* 0x000000000000794d */ /* 0x010fea0003800000 */
.L_x_61:
[----:B------:R-:W2:Y:S02]  /*3200*/  SYNCS.PHASECHK.TRANS64.TRYWAIT P0, [UR8+0x18000], RZ ;  /* 0x018000ffff0075a7 */ /* 0x000ea40008001108 */
[----:B--2---:R-:W-:Y:S05]  /*3210*/  @!P0 BRA `(.L_x_61) ;  /* 0xfffffffc00f88947 */ /* 0x004fea000383ffff */
[----:B------:R-:W-:Y:S05]  /*3220*/  BRA `(.L_x_79) ;  /* 0xffffffe800747947 */ /* 0x000fea000383ffff */
.L_x_63:
[----:B------:R-:W2:Y:S02]  /*3230*/  SYNCS.PHASECHK.TRANS64.TRYWAIT P1, [UR8+0x18020], RZ ;  /* 0x018020ffff0075a7 */ /* 0x000ea40008021108 */
[----:B--2---:R-:W-:Y:S05]  /*3240*/  @!P1 BRA `(.L_x_63) ;  /* 0xfffffffc00f89947 */ /* 0x004fea000383ffff */
[----:B------:R-:W-:Y:S05]  /*3250*/  BRA `(.L_x_80) ;  /* 0xffffffe800e87947 */ /* 0x000fea000383ffff */
.L_x_64:
[----:B------:R-:W3:Y:S02]  /*3260*/  SYNCS.PHASECHK.TRANS64.TRYWAIT P0, [UR28+0x18000], R3 ;  /* 0x01800003ff0075a7 */ /* 0x000ee4000800111c */
[----:B---3--:R-:W-:Y:S05]  /*3270*/  @!P0 BRA `(.L_x_64) ;  /* 0xfffffffc00f88947 */ /* 0x008fea000383ffff */
[----:B------:R-:W-:Y:S05]  /*3280*/  BRA `(.L_x_81) ;  /* 0xffffffec00687947 */ /* 0x000fea000383ffff */
.L_x_66:
[----:B------:R-:W3:Y:S02]  /*3290*/  SYNCS.PHASECHK.TRANS64.TRYWAIT P0, [UR28+0x18020], R3 ;  /* 0x01802003ff0075a7 */ /* 0x000ee4000800111c */
[----:B---3--:R-:W-:Y:S05]  /*32a0*/  @!P0 BRA `(.L_x_66) ;  /* 0xfffffffc00f88947 */ /* 0x008fea000383ffff */
[----:B------:R-:W-:Y:S05]  /*32b0*/  BRA `(.L_x_82) ;  /* 0xffffffec00d87947 */ /* 0x000fea000383ffff */
        .weak           $__internal_0_$__cuda_sm10x_tcgen05_guardrail_trap_col_being_dealloced_not_returned_by_alloc
        .type           $__internal_0_$__cuda_sm10x_tcgen05_guardrail_trap_col_being_dealloced_not_returned_by_alloc,@function
        .size           $__internal_0_$__cuda_sm10x_tcgen05_guardrail_trap_col_being_dealloced_not_returned_by_alloc,($__internal_1_$__cuda_sm10x_tcgen05_guardrail_trap_phase_invalid_during_alloc - $__internal_0_$__cuda_sm10x_tcgen05_guardrail_trap_col_being_dealloced_not_returned_by_alloc)
$__internal_0_$__cuda_sm10x_tcgen05_guardrail_trap_col_being_dealloced_not_returned_by_alloc:
[----:B------:R-:W-:Y:S05]  /*32c0*/  BPT.TRAP 0x1 ;  /* 0x000000040000795c */ /* 0x000fea0000300000 */
[----:B------:R-:W-:-:S04]  /*32d0*/  IMAD.MOV.U32 R3, RZ, RZ, 0x0 ;  /* 0x00000000ff037424 */ /* 0x000fc800078e00ff */
[----:B------:R-:W-:Y:S05]  /*32e0*/  RET.REL.NODEC R2 `(gluon_tcgen05) ;  /* 0xffffffcc02447950 */ /* 0x000fea0003c3ffff */
        .weak           $__internal_1_$__cuda_sm10x_tcgen05_guardrail_trap_phase_invalid_during_alloc
        .type           $__internal_1_$__cuda_sm10x_tcgen05_guardrail_trap_phase_invalid_during_alloc,@function
        .size           $__internal_1_$__cuda_sm10x_tcgen05_guardrail_trap_phase_invalid_during_alloc,($__internal_2_$__cuda_sm10x_tcgen05_guardrail_trap_unallocated_columns_being_dealloced - $__internal_1_$__cuda_sm10x_tcgen05_guardrail_trap_phase_invalid_during_alloc)
$__internal_1_$__cuda_sm10x_tcgen05_guardrail_trap_phase_invalid_during_alloc:
[----:B------:R-:W-:Y:S05]  /*32f0*/  BPT.TRAP 0x1 ;  /* 0x000000040000795c */ /* 0x000fea0000300000 */
[----:B------:R-:W-:-:S04]  /*3300*/  IMAD.MOV.U32 R3, RZ, RZ, 0x0 ;  /* 0x00000000ff037424 */ /* 0x000fc800078e00ff */
[----:B------:R-:W-:Y:S05]  /*3310*/  RET.REL.NODEC R2 `(gluon_tcgen05) ;  /* 0xffffffcc02387950 */ /* 0x000fea0003c3ffff */
        .weak           $__internal_2_$__cuda_sm10x_tcgen05_guardrail_trap_unallocated_columns_being_dealloced
        .type           $__internal_2_$__cuda_sm10x_tcgen05_guardrail_trap_unallocated_columns_being_dealloced,@function
        .size           $__internal_2_$__cuda_sm10x_tcgen05_guardrail_trap_unallocated_columns_being_dealloced,(.L_x_86 - $__internal_2_$__cuda_sm10x_tcgen05_guardrail_trap_unallocated_columns_being_dealloced)
$__internal_2_$__cuda_sm10x_tcgen05_guardrail_trap_unallocated_columns_being_dealloced:
[----:B------:R-:W-:Y:S05]  /*3320*/  BPT.TRAP 0x1 ;  /* 0x000000040000795c */ /* 0x000fea0000300000 */
[----:B------:R-:W-:-:S04]  /*3330*/  IMAD.MOV.U32 R3, RZ, RZ, 0x0 ;  /* 0x00000000ff037424 */ /* 0x000fc800078e00ff */
[----:B------:R-:W-:Y:S05]  /*3340*/  RET.REL.NODEC R2 `(gluon_tcgen05) ;  /* 0xffffffcc022c7950 */ /* 0x000fea0003c3ffff */
.L_x_83:
[----:B------:R-:W-:-:S00]  /*3350*/  BRA `(.L_x_83) ;  /* 0xfffffffc00fc7947 */ /* 0x000fc0000383ffff */
[----:B------:R-:W-:-:S00]  /*3360*/  NOP ;  /* 0x0000000000007918 */ /* 0x000fc00000000000 */
        /* <DEDUP_REMOVED lines=9> */
.L_x_86:


//--------------------- .nv.shared.gluon_tcgen05  --------------------------
	.section	.nv.shared.gluon_tcgen05,"aw",@nobits
	.sectionflags	@""
	.align	16
	.zero		1024


//--------------------- .nv.shared.reserved.0     --------------------------
	.section	.nv.shared.reserved.0,"aw",@nobits
	.align	8
	.weak		__nv_reservedSMEM_offset_0_alias
	.size		__nv_reservedSMEM_offset_0_alias, 0, 64
	.other		__nv_reservedSMEM_offset_0_alias,@"STO_CUDA_RESERVED_SHARED STV_DEFAULT"
__nv_reservedSMEM_offset_0_alias:
	.zero		0
.nv.shared.reserved.0:
	.zero		64
	.weak		__nv_reservedSMEM_allocation_phase
	.type		__nv_reservedSMEM_allocation_phase,@object
	.size		__nv_reservedSMEM_allocation_phase,(.L_0 - __nv_reservedSMEM_allocation_phase)
__nv_reservedSMEM_allocation_phase:
	.zero		1
.L_0:
	.zero		7
	.weak		__nv_reservedSMEM_devtool_atexit_pc
	.type		__nv_reservedSMEM_devtool_atexit_pc,@object
	.size		__nv_reservedSMEM_devtool_atexit_pc,(__nv_reservedSMEM_allocation_mask - __nv_reservedSMEM_devtool_atexit_pc)
__nv_reservedSMEM_devtool_atexit_pc:
	.zero		8
	.weak		__nv_reservedSMEM_allocation_mask
	.type		__nv_reservedSMEM_allocation_mask,@object
	.size		__nv_reservedSMEM_allocation_mask,(.L_2 - __nv_reservedSMEM_allocation_mask)
__nv_reservedSMEM_allocation_mask:
	.zero		4
.L_2:


//--------------------- .nv.constant0.gluon_tcgen05 --------------------------
	.section	.nv.constant0.gluon_tcgen05,"a",@progbits
	.sectionflags	@""
	.align	4
.nv.constant0.gluon_tcgen05:
	.zero		976


//--------------------- SYMBOLS --------------------------

	.type		.nv.reservedSmem.offset0,@object
	.size		.nv.reservedSmem.offset0,0x4
	.type		.nv.reservedSmem.cap,@object
	.size		.nv.reservedSmem.cap,0x4
